	.target	sm_90a

	.elftype	@"ET_EXEC"


//--------------------- .note.nv.tkinfo           --------------------------
	.section	.note.nv.tkinfo,"",@"SHT_NOTE"
	.sectionflags	@"SHF_NOTE_NV_TKINFO"
	.tkinfo
        /*0018*/ 	.word	0x00000002
        /*0030*/ 	.string	""
        /*0030*/ 	.string	"ptxas"
        /*0030*/ 	.string	"Cuda compilation tools, release 13.0, V13.0.88"
        /*0030*/ 	.string	"Build cuda_13.0.r13.0/compiler.36424714_0"
        /*0030*/ 	.string	"-arch sm_90a -m 64 "



//--------------------- .note.nv.cuinfo           --------------------------
	.section	.note.nv.cuinfo,"",@"SHT_NOTE"
	.sectionflags	@"SHF_NOTE_NV_CUINFO"
        /*0018*/ 	.short	0x0002
        /*001a*/ 	.short	0x005a
        /*001c*/ 	.short	0x0082
	.zero		2


//--------------------- .nv.info                  --------------------------
	.section	.nv.info,"",@"SHT_CUDA_INFO"
	.align	4


	//----- nvinfo : EIATTR_REGCOUNT
	.align		4
        /*0000*/ 	.byte	0x04, 0x2f
        /*0002*/ 	.short	(.L_15 - .L_14)
	.align		4
.L_14:
        /*0004*/ 	.word	index@(_ZN7cutlass13device_kernelINS_4gemm6kernel13GemmUniversalIN4cute5tupleIJiiiiEEENS1_10collective13CollectiveMmaINS1_34MainloopSm90TmaGmmaWarpSpecializedILi2ENS5_IJNS4_1CILi1EEESB_SB_EEENS1_35KernelTmaWarpSpecializedCooperativeEEENS5_IJNSA_ILi256EEENSA_ILi128EEESG_EEENS_6half_tENS5_IJlSB_lEEESI_SJ_NS4_8TiledMMAINS4_8MMA_AtomIJNS4_4SM904GMMA26MMA_64x128x16_F32F16F16_SSILNSN_5MajorE0ELSP_0ELNSN_7ScaleInE1ELSQ_1EEEEEENS4_6LayoutINS5_IJNSA_ILi2EEESB_SB_EEENS5_IJSB_NSA_ILi0EEESW_EEEEENS5_IJNS4_10UnderscoreESZ_SZ_EEEEENS4_13SM90_TMA_LOADENS4_14ComposedLayoutINS4_7SwizzleILi3ELi4ELi3EEENS4_18smem_ptr_flag_bitsILi16EEENST_INS5_IJNSA_ILi8EEENSA_ILi64EEEEEENS5_IJS19_SB_EEEEEEEvNS4_8identityES12_S1D_vS1E_EENS_8epilogue10collective6detail29Sm90TmaWarpSpecializedAdapterINS1H_15DefaultEpilogueISI_SJ_SJ_NS1G_6thread17LinearCombinationISI_Li1EffLNS1L_9ScaleType4KindE0ELNS_15FloatRoundStyleE2ESI_EENS1_15EpilogueDefaultEEEEEvvEEEEvNT_6ParamsE)
        /*0008*/ 	.word	0x000000a8


	//----- nvinfo : EIATTR_FRAME_SIZE
	.align		4
.L_15:
        /*000c*/ 	.byte	0x04, 0x11
        /*000e*/ 	.short	(.L_17 - .L_16)
	.align		4
.L_16:
        /*0010*/ 	.word	index@(_ZN7cutlass13device_kernelINS_4gemm6kernel13GemmUniversalIN4cute5tupleIJiiiiEEENS1_10collective13CollectiveMmaINS1_34MainloopSm90TmaGmmaWarpSpecializedILi2ENS5_IJNS4_1CILi1EEESB_SB_EEENS1_35KernelTmaWarpSpecializedCooperativeEEENS5_IJNSA_ILi256EEENSA_ILi128EEESG_EEENS_6half_tENS5_IJlSB_lEEESI_SJ_NS4_8TiledMMAINS4_8MMA_AtomIJNS4_4SM904GMMA26MMA_64x128x16_F32F16F16_SSILNSN_5MajorE0ELSP_0ELNSN_7ScaleInE1ELSQ_1EEEEEENS4_6LayoutINS5_IJNSA_ILi2EEESB_SB_EEENS5_IJSB_NSA_ILi0EEESW_EEEEENS5_IJNS4_10UnderscoreESZ_SZ_EEEEENS4_13SM90_TMA_LOADENS4_14ComposedLayoutINS4_7SwizzleILi3ELi4ELi3EEENS4_18smem_ptr_flag_bitsILi16EEENST_INS5_IJNSA_ILi8EEENSA_ILi64EEEEEENS5_IJS19_SB_EEEEEEEvNS4_8identityES12_S1D_vS1E_EENS_8epilogue10collective6detail29Sm90TmaWarpSpecializedAdapterINS1H_15DefaultEpilogueISI_SJ_SJ_NS1G_6thread17LinearCombinationISI_Li1EffLNS1L_9ScaleType4KindE0ELNS_15FloatRoundStyleE2ESI_EENS1_15EpilogueDefaultEEEEEvvEEEEvNT_6ParamsE)
        /*0014*/ 	.word	0x00000000


	//----- nvinfo : EIATTR_MIN_STACK_SIZE
	.align		4
.L_17:
        /*0018*/ 	.byte	0x04, 0x12
        /*001a*/ 	.short	(.L_19 - .L_18)
	.align		4
.L_18:
        /*001c*/ 	.word	index@(_ZN7cutlass13device_kernelINS_4gemm6kernel13GemmUniversalIN4cute5tupleIJiiiiEEENS1_10collective13CollectiveMmaINS1_34MainloopSm90TmaGmmaWarpSpecializedILi2ENS5_IJNS4_1CILi1EEESB_SB_EEENS1_35KernelTmaWarpSpecializedCooperativeEEENS5_IJNSA_ILi256EEENSA_ILi128EEESG_EEENS_6half_tENS5_IJlSB_lEEESI_SJ_NS4_8TiledMMAINS4_8MMA_AtomIJNS4_4SM904GMMA26MMA_64x128x16_F32F16F16_SSILNSN_5MajorE0ELSP_0ELNSN_7ScaleInE1ELSQ_1EEEEEENS4_6LayoutINS5_IJNSA_ILi2EEESB_SB_EEENS5_IJSB_NSA_ILi0EEESW_EEEEENS5_IJNS4_10UnderscoreESZ_SZ_EEEEENS4_13SM90_TMA_LOADENS4_14ComposedLayoutINS4_7SwizzleILi3ELi4ELi3EEENS4_18smem_ptr_flag_bitsILi16EEENST_INS5_IJNSA_ILi8EEENSA_ILi64EEEEEENS5_IJS19_SB_EEEEEEEvNS4_8identityES12_S1D_vS1E_EENS_8epilogue10collective6detail29Sm90TmaWarpSpecializedAdapterINS1H_15DefaultEpilogueISI_SJ_SJ_NS1G_6thread17LinearCombinationISI_Li1EffLNS1L_9ScaleType4KindE0ELNS_15FloatRoundStyleE2ESI_EENS1_15EpilogueDefaultEEEEEvvEEEEvNT_6ParamsE)
        /*0020*/ 	.word	0x00000000
.L_19:


//--------------------- .nv.compat                --------------------------
	.section	.nv.compat,"",@"SHT_CUDA_COMPAT_INFO"
	.align	4
        /*0000*/ 	.byte	0x02, 0x09, 0x01, 0x00, 0x02, 0x02, 0x04, 0x00, 0x02, 0x05, 0x05, 0x00, 0x03, 0x07, 0x01, 0x01
        /*0010*/ 	.byte	0x02, 0x03, 0x01, 0x00, 0x02, 0x06, 0x01, 0x00, 0x04, 0x0b, 0x08, 0x00, 0x00, 0x00, 0x00, 0x00
        /*0020*/ 	.byte	0x00, 0x00, 0x00, 0x00


//--------------------- .nv.info._ZN7cutlass13device_kernelINS_4gemm6kernel13GemmUniversalIN4cute5tupleIJiiiiEEENS1_10collective13CollectiveMmaINS1_34MainloopSm90TmaGmmaWarpSpecializedILi2ENS5_IJNS4_1CILi1EEESB_SB_EEENS1_35KernelTmaWarpSpecializedCooperativeEEENS5_IJNSA_ILi256EEENSA_ILi128EEESG_EEENS_6half_tENS5_IJlSB_lEEESI_SJ_NS4_8TiledMMAINS4_8MMA_AtomIJNS4_4SM904GMMA26MMA_64x128x16_F32F16F16_SSILNSN_5MajorE0ELSP_0ELNSN_7ScaleInE1ELSQ_1EEEEEENS4_6LayoutINS5_IJNSA_ILi2EEESB_SB_EEENS5_IJSB_NSA_ILi0EEESW_EEEEENS5_IJNS4_10UnderscoreESZ_SZ_EEEEENS4_13SM90_TMA_LOADENS4_14ComposedLayoutINS4_7SwizzleILi3ELi4ELi3EEENS4_18smem_ptr_flag_bitsILi16EEENST_INS5_IJNSA_ILi8EEENSA_ILi64EEEEEENS5_IJS19_SB_EEEEEEEvNS4_8identityES12_S1D_vS1E_EENS_8epilogue10collective6detail29Sm90TmaWarpSpecializedAdapterINS1H_15DefaultEpilogueISI_SJ_SJ_NS1G_6thread17LinearCombinationISI_Li1EffLNS1L_9ScaleType4KindE0ELNS_15FloatRoundStyleE2ESI_EENS1_15EpilogueDefaultEEEEEvvEEEEvNT_6ParamsE --------------------------
	.section	.nv.info._ZN7cutlass13device_kernelINS_4gemm6kernel13GemmUniversalIN4cute5tupleIJiiiiEEENS1_10collective13CollectiveMmaINS1_34MainloopSm90TmaGmmaWarpSpecializedILi2ENS5_IJNS4_1CILi1EEESB_SB_EEENS1_35KernelTmaWarpSpecializedCooperativeEEENS5_IJNSA_ILi256EEENSA_ILi128EEESG_EEENS_6half_tENS5_IJlSB_lEEESI_SJ_NS4_8TiledMMAINS4_8MMA_AtomIJNS4_4SM904GMMA26MMA_64x128x16_F32F16F16_SSILNSN_5MajorE0ELSP_0ELNSN_7ScaleInE1ELSQ_1EEEEEENS4_6LayoutINS5_IJNSA_ILi2EEESB_SB_EEENS5_IJSB_NSA_ILi0EEESW_EEEEENS5_IJNS4_10UnderscoreESZ_SZ_EEEEENS4_13SM90_TMA_LOADENS4_14ComposedLayoutINS4_7SwizzleILi3ELi4ELi3EEENS4_18smem_ptr_flag_bitsILi16EEENST_INS5_IJNSA_ILi8EEENSA_ILi64EEEEEENS5_IJS19_SB_EEEEEEEvNS4_8identityES12_S1D_vS1E_EENS_8epilogue10collective6detail29Sm90TmaWarpSpecializedAdapterINS1H_15DefaultEpilogueISI_SJ_SJ_NS1G_6thread17LinearCombinationISI_Li1EffLNS1L_9ScaleType4KindE0ELNS_15FloatRoundStyleE2ESI_EENS1_15EpilogueDefaultEEEEEvvEEEEvNT_6ParamsE,"",@"SHT_CUDA_INFO"
	.sectionflags	@""
	.align	4


	//----- nvinfo : EIATTR_CUDA_API_VERSION
	.align		4
        /*0000*/ 	.byte	0x04, 0x37
        /*0002*/ 	.short	(.L_21 - .L_20)
.L_20:
        /*0004*/ 	.word	0x00000082


	//----- nvinfo : EIATTR_KPARAM_INFO
	.align		4
.L_21:
        /*0008*/ 	.byte	0x04, 0x17
        /*000a*/ 	.short	(.L_23 - .L_22)
.L_22:
        /*000c*/ 	.word	0x00000000
        /*0010*/ 	.short	0x0000
        /*0012*/ 	.short	0x0070
        /*0014*/ 	.byte	0x00, 0xf0, 0x01, 0x10


	//----- nvinfo : EIATTR_SPARSE_MMA_MASK
	.align		4
.L_23:
        /*0018*/ 	.byte	0x03, 0x50
        /*001a*/ 	.short	0x0000


	//----- nvinfo : EIATTR_MAXREG_COUNT
	.align		4
        /*001c*/ 	.byte	0x03, 0x1b
        /*001e*/ 	.short	0x00a8


	//----- nvinfo : EIATTR_NUM_BARRIERS
	.align		4
        /*0020*/ 	.byte	0x02, 0x4c
        /*0022*/ 	.byte	0x01
	.zero		1


	//----- nvinfo : EIATTR_EXTERNS
	.align		4
        /*0024*/ 	.byte	0x04, 0x0f
        /*0026*/ 	.short	(.L_25 - .L_24)


	//   ....[0]....
	.align		4
.L_24:
        /*0028*/ 	.word	index@(__assertfail)


	//----- nvinfo : EIATTR_MERCURY_ISA_VERSION
	.align		4
.L_25:
        /*002c*/ 	.byte	0x03, 0x5f
        /*002e*/ 	.short	0x0101


	//----- nvinfo : EIATTR_INT_WARP_WIDE_INSTR_OFFSETS
	.align		4
        /*0030*/ 	.byte	0x04, 0x31
        /*0032*/ 	.short	(.L_27 - .L_26)


	//   ....[0]....
.L_26:
        /*0034*/ 	.word	0x00000370


	//   ....[1]....
        /*0038*/ 	.word	0x000003a0


	//   ....[2]....
        /*003c*/ 	.word	0x00000480


	//----- nvinfo : EIATTR_COOP_GROUP_MASK_REGIDS
	.align		4
.L_27:
        /*0040*/ 	.byte	0x04, 0x29
        /*0042*/ 	.short	(.L_29 - .L_28)


	//   ....[0]....
.L_28:
        /*0044*/ 	.word	0xffffffff


	//   ....[1]....
        /*0048*/ 	.word	0xffffffff


	//   ....[2]....
        /*004c*/ 	.word	0xffffffff


	//   ....[3]....
        /*0050*/ 	.word	0xffffffff


	//   ....[4]....
        /*0054*/ 	.word	0xffffffff


	//----- nvinfo : EIATTR_COOP_GROUP_INSTR_OFFSETS
	.align		4
.L_29:
        /*0058*/ 	.byte	0x04, 0x28
        /*005a*/ 	.short	(.L_31 - .L_30)


	//   ....[0]....
.L_30:
        /*005c*/ 	.word	0x00000060


	//   ....[1]....
        /*0060*/ 	.word	0x00000070


	//   ....[2]....
        /*0064*/ 	.word	0x00000130


	//   ....[3]....
        /*0068*/ 	.word	0x00000280


	//   ....[4]....
        /*006c*/ 	.word	0x00000f30


	//----- nvinfo : EIATTR_REG_RECONFIG
	.align		4
.L_31:
        /*0070*/ 	.byte	0x01, 0x54
	.zero		2


	//----- nvinfo : EIATTR_SYSCALL_OFFSETS
	.align		4
        /*0074*/ 	.byte	0x04, 0x46
        /*0076*/ 	.short	(.L_33 - .L_32)


	//   ....[0]....
.L_32:
        /*0078*/ 	.word	0x000010f0


	//----- nvinfo : EIATTR_MBARRIER_INSTR_OFFSETS
	.align		4
.L_33:
        /*007c*/ 	.byte	0x04, 0x39
        /*007e*/ 	.short	(.L_35 - .L_34)


	//   ....[0]....
.L_34:
        /*0080*/ 	.word	0x00000230
        /*0084*/ 	.word	0x000000ff
        /*0088*/ 	.word	0x00000000
        /*008c*/ 	.short	0x0100
        /*008e*/ 	.byte	0x08
	.zero		1


	//   ....[1]....
        /*0090*/ 	.word	0x00000240
        /*0094*/ 	.word	0x000000ff
        /*0098*/ 	.word	0x00000010
        /*009c*/ 	.short	0x0100
        /*009e*/ 	.byte	0x08
	.zero		1


	//   ....[2]....
        /*00a0*/ 	.word	0x00000250
        /*00a4*/ 	.word	0x000000ff
        /*00a8*/ 	.word	0x00000008
        /*00ac*/ 	.short	0x0100
        /*00ae*/ 	.byte	0x08
	.zero		1


	//   ....[3]....
        /*00b0*/ 	.word	0x00000260
        /*00b4*/ 	.word	0x000000ff
        /*00b8*/ 	.word	0x00000018
        /*00bc*/ 	.short	0x0100
        /*00be*/ 	.byte	0x08
	.zero		1


	//   ....[4]....
        /*00c0*/ 	.word	0x000004f0
        /*00c4*/ 	.word	0x000000ff
        /*00c8*/ 	.word	0x00000030
        /*00cc*/ 	.short	0x0100
        /*00ce*/ 	.byte	0x06
	.zero		1


	//   ....[5]....
        /*00d0*/ 	.word	0x00000550
        /*00d4*/ 	.word	0x000000ff
        /*00d8*/ 	.word	0x00000038
        /*00dc*/ 	.short	0x0100
        /*00de*/ 	.byte	0x06
	.zero		1


	//   ....[6]....
        /*00e0*/ 	.word	0x00001170
        /*00e4*/ 	.word	0x00000003
        /*00e8*/ 	.word	0x00000000
        /*00ec*/ 	.short	0x010a
        /*00ee*/ 	.byte	0x3f
	.zero		1


	//   ....[7]....
        /*00f0*/ 	.word	0x000011b0
        /*00f4*/ 	.word	0x00000003
        /*00f8*/ 	.word	0x00000000
        /*00fc*/ 	.short	0x010a
        /*00fe*/ 	.byte	0x3f
	.zero		1


	//   ....[8]....
        /*0100*/ 	.word	0x000019a0
        /*0104*/ 	.word	0x000000ff
        /*0108*/ 	.word	0x00000000
        /*010c*/ 	.short	0x010a
        /*010e*/ 	.byte	0x09
	.zero		1


	//   ....[9]....
        /*0110*/ 	.word	0x000019e0
        /*0114*/ 	.word	0x000000ff
        /*0118*/ 	.word	0x00000000
        /*011c*/ 	.short	0x010a
        /*011e*/ 	.byte	0x09
	.zero		1


	//   ....[10]....
        /*0120*/ 	.word	0x00002090
        /*0124*/ 	.word	0x000000ff
        /*0128*/ 	.word	0x00000000
        /*012c*/ 	.short	0x0101
        /*012e*/ 	.byte	0x08
	.zero		1


	//   ....[11]....
        /*0130*/ 	.word	0x00002270
        /*0134*/ 	.word	0x000000ff
        /*0138*/ 	.word	0x00000000
        /*013c*/ 	.short	0x0101
        /*013e*/ 	.byte	0x04
	.zero		1


	//   ....[12]....
        /*0140*/ 	.word	0x0000bb30
        /*0144*/ 	.word	0x0000000c
        /*0148*/ 	.word	0x00000010
        /*014c*/ 	.short	0x010a
        /*014e*/ 	.byte	0x3f
	.zero		1


	//   ....[13]....
        /*0150*/ 	.word	0x0000bfb0
        /*0154*/ 	.word	0x00000005
        /*0158*/ 	.word	0x00000038
        /*015c*/ 	.short	0x0101
        /*015e*/ 	.byte	0x3f
	.zero		1


	//   ....[14]....
        /*0160*/ 	.word	0x0000c6b0
        /*0164*/ 	.word	0x00000007
        /*0168*/ 	.word	0x00000000
        /*016c*/ 	.short	0x010a
        /*016e*/ 	.byte	0x3f
	.zero		1


	//   ....[15]....
        /*0170*/ 	.word	0x0000c730
        /*0174*/ 	.word	0x00000005
        /*0178*/ 	.word	0x00000000
        /*017c*/ 	.short	0x010a
        /*017e*/ 	.byte	0x3f
	.zero		1


	//   ....[16]....
        /*0180*/ 	.word	0x0000c790
        /*0184*/ 	.word	0x00000003
        /*0188*/ 	.word	0x00000000
        /*018c*/ 	.short	0x010a
        /*018e*/ 	.byte	0x3f
	.zero		1


	//   ....[17]....
        /*0190*/ 	.word	0x0000c7f0
        /*0194*/ 	.word	0x00000004
        /*0198*/ 	.word	0x00000000
        /*019c*/ 	.short	0x010a
        /*019e*/ 	.byte	0x3f
	.zero		1


	//   ....[18]....
        /*01a0*/ 	.word	0x0000c8c0
        /*01a4*/ 	.word	0x0000000c
        /*01a8*/ 	.word	0x00000010
        /*01ac*/ 	.short	0x010a
        /*01ae*/ 	.byte	0x3f
	.zero		1


	//   ....[19]....
        /*01b0*/ 	.word	0x0000c990
        /*01b4*/ 	.word	0x00000007
        /*01b8*/ 	.word	0x00000000
        /*01bc*/ 	.short	0x010a
        /*01be*/ 	.byte	0x3f
	.zero		1


	//----- nvinfo : EIATTR_NUM_MBARRIERS
	.align		4
.L_35:
        /*01c0*/ 	.byte	0x03, 0x38
        /*01c2*/ 	.short	0x0006


	//----- nvinfo : EIATTR_EXIT_INSTR_OFFSETS
	.align		4
        /*01c4*/ 	.byte	0x04, 0x1c
        /*01c6*/ 	.short	(.L_37 - .L_36)


	//   ....[0]....
.L_36:
        /*01c8*/ 	.word	0x000005a0


	//   ....[1]....
        /*01cc*/ 	.word	0x00000e60


	//   ....[2]....
        /*01d0*/ 	.word	0x0000b1a0


	//   ....[3]....
        /*01d4*/ 	.word	0x0000b7d0


	//   ....[4]....
        /*01d8*/ 	.word	0x0000c780


	//----- nvinfo : EIATTR_MAX_THREADS
	.align		4
.L_37:
        /*01dc*/ 	.byte	0x04, 0x05
        /*01de*/ 	.short	(.L_39 - .L_38)
.L_38:
        /*01e0*/ 	.word	0x00000180
        /*01e4*/ 	.word	0x00000001
        /*01e8*/ 	.word	0x00000001


	//----- nvinfo : EIATTR_CRS_STACK_SIZE
	.align		4
.L_39:
        /*01ec*/ 	.byte	0x04, 0x1e
        /*01ee*/ 	.short	(.L_41 - .L_40)
.L_40:
        /*01f0*/ 	.word	0x00000000


	//----- nvinfo : EIATTR_CBANK_PARAM_SIZE
	.align		4
.L_41:
        /*01f4*/ 	.byte	0x03, 0x19
        /*01f6*/ 	.short	0x0470


	//----- nvinfo : EIATTR_PARAM_CBANK
	.align		4
        /*01f8*/ 	.byte	0x04, 0x0a
        /*01fa*/ 	.short	(.L_43 - .L_42)
	.align		4
.L_42:
        /*01fc*/ 	.word	index@(.nv.constant0._ZN7cutlass13device_kernelINS_4gemm6kernel13GemmUniversalIN4cute5tupleIJiiiiEEENS1_10collective13CollectiveMmaINS1_34MainloopSm90TmaGmmaWarpSpecializedILi2ENS5_IJNS4_1CILi1EEESB_SB_EEENS1_35KernelTmaWarpSpecializedCooperativeEEENS5_IJNSA_ILi256EEENSA_ILi128EEESG_EEENS_6half_tENS5_IJlSB_lEEESI_SJ_NS4_8TiledMMAINS4_8MMA_AtomIJNS4_4SM904GMMA26MMA_64x128x16_F32F16F16_SSILNSN_5MajorE0ELSP_0ELNSN_7ScaleInE1ELSQ_1EEEEEENS4_6LayoutINS5_IJNSA_ILi2EEESB_SB_EEENS5_IJSB_NSA_ILi0EEESW_EEEEENS5_IJNS4_10UnderscoreESZ_SZ_EEEEENS4_13SM90_TMA_LOADENS4_14ComposedLayoutINS4_7SwizzleILi3ELi4ELi3EEENS4_18smem_ptr_flag_bitsILi16EEENST_INS5_IJNSA_ILi8EEENSA_ILi64EEEEEENS5_IJS19_SB_EEEEEEEvNS4_8identityES12_S1D_vS1E_EENS_8epilogue10collective6detail29Sm90TmaWarpSpecializedAdapterINS1H_15DefaultEpilogueISI_SJ_SJ_NS1G_6thread17LinearCombinationISI_Li1EffLNS1L_9ScaleType4KindE0ELNS_15FloatRoundStyleE2ESI_EENS1_15EpilogueDefaultEEEEEvvEEEEvNT_6ParamsE)
        /*0200*/ 	.short	0x0210
        /*0202*/ 	.short	0x0470


	//----- nvinfo : EIATTR_SW_WAR
	.align		4
.L_43:
        /*0204*/ 	.byte	0x04, 0x36
        /*0206*/ 	.short	(.L_45 - .L_44)
.L_44:
        /*0208*/ 	.word	0x00000008
.L_45:


//--------------------- .nv.callgraph             --------------------------
	.section	.nv.callgraph,"",@"SHT_CUDA_CALLGRAPH"
	.align	4
	.sectionentsize	8
	.align		4
        /*0000*/ 	.word	0x00000000
	.align		4
        /*0004*/ 	.word	0xffffffff
	.align		4
        /*0008*/ 	.word	index@(_ZN7cutlass13device_kernelINS_4gemm6kernel13GemmUniversalIN4cute5tupleIJiiiiEEENS1_10collective13CollectiveMmaINS1_34MainloopSm90TmaGmmaWarpSpecializedILi2ENS5_IJNS4_1CILi1EEESB_SB_EEENS1_35KernelTmaWarpSpecializedCooperativeEEENS5_IJNSA_ILi256EEENSA_ILi128EEESG_EEENS_6half_tENS5_IJlSB_lEEESI_SJ_NS4_8TiledMMAINS4_8MMA_AtomIJNS4_4SM904GMMA26MMA_64x128x16_F32F16F16_SSILNSN_5MajorE0ELSP_0ELNSN_7ScaleInE1ELSQ_1EEEEEENS4_6LayoutINS5_IJNSA_ILi2EEESB_SB_EEENS5_IJSB_NSA_ILi0EEESW_EEEEENS5_IJNS4_10UnderscoreESZ_SZ_EEEEENS4_13SM90_TMA_LOADENS4_14ComposedLayoutINS4_7SwizzleILi3ELi4ELi3EEENS4_18smem_ptr_flag_bitsILi16EEENST_INS5_IJNSA_ILi8EEENSA_ILi64EEEEEENS5_IJS19_SB_EEEEEEEvNS4_8identityES12_S1D_vS1E_EENS_8epilogue10collective6detail29Sm90TmaWarpSpecializedAdapterINS1H_15DefaultEpilogueISI_SJ_SJ_NS1G_6thread17LinearCombinationISI_Li1EffLNS1L_9ScaleType4KindE0ELNS_15FloatRoundStyleE2ESI_EENS1_15EpilogueDefaultEEEEEvvEEEEvNT_6ParamsE)
	.align		4
        /*000c*/ 	.word	index@(__assertfail)
	.align		4
        /*0010*/ 	.word	0x00000000
	.align		4
        /*0014*/ 	.word	0xfffffffe
	.align		4
        /*0018*/ 	.word	0x00000000
	.align		4
        /*001c*/ 	.word	0xfffffffd
	.align		4
        /*0020*/ 	.word	0x00000000
	.align		4
        /*0024*/ 	.word	0xfffffffc


//--------------------- .nv.constant4             --------------------------
	.section	.nv.constant4,"a",@progbits
	.align	8
	.align		8
.nv.constant4:
        /*0000*/ 	.dword	__assertfail
	.align		8
        /*0008*/ 	.dword	__unnamed_1
	.align		8
        /*0010*/ 	.dword	_ZN40_INTERNAL_9e4090ea_4_k_cu_796d2328_128094cuda3std3__45__cpo5beginE
	.align		8
        /*0018*/ 	.dword	_ZN40_INTERNAL_9e4090ea_4_k_cu_796d2328_128094cuda3std3__45__cpo3endE
	.align		8
        /*0020*/ 	.dword	_ZN40_INTERNAL_9e4090ea_4_k_cu_796d2328_128094cuda3std3__45__cpo6cbeginE
	.align		8
        /*0028*/ 	.dword	_ZN40_INTERNAL_9e4090ea_4_k_cu_796d2328_128094cuda3std3__45__cpo4cendE
	.align		8
        /*0030*/ 	.dword	_ZN40_INTERNAL_9e4090ea_4_k_cu_796d2328_128094cuda3std3__442_GLOBAL__N__9e4090ea_4_k_cu_796d2328_128096ignoreE
	.align		8
        /*0038*/ 	.dword	_ZN40_INTERNAL_9e4090ea_4_k_cu_796d2328_128094cuda3std3__419piecewise_constructE
	.align		8
        /*0040*/ 	.dword	_ZN40_INTERNAL_9e4090ea_4_k_cu_796d2328_128094cuda3std3__48in_placeE
	.align		8
        /*0048*/ 	.dword	_ZN40_INTERNAL_9e4090ea_4_k_cu_796d2328_128094cuda3std6ranges3__45__cpo4swapE
	.align		8
        /*0050*/ 	.dword	_ZN40_INTERNAL_9e4090ea_4_k_cu_796d2328_128094cuda3std6ranges3__45__cpo9iter_moveE
	.align		8
        /*0058*/ 	.dword	_ZN40_INTERNAL_9e4090ea_4_k_cu_796d2328_128094cute7productE
	.align		8
        /*0060*/ 	.dword	_ZN40_INTERNAL_9e4090ea_4_k_cu_796d2328_128094cute1_E
	.align		8
        /*0068*/ 	.dword	$str$22
	.align		8
        /*0070*/ 	.dword	$str$23


//--------------------- .text._ZN7cutlass13device_kernelINS_4gemm6kernel13GemmUniversalIN4cute5tupleIJiiiiEEENS1_10collective13CollectiveMmaINS1_34MainloopSm90TmaGmmaWarpSpecializedILi2ENS5_IJNS4_1CILi1EEESB_SB_EEENS1_35KernelTmaWarpSpecializedCooperativeEEENS5_IJNSA_ILi256EEENSA_ILi128EEESG_EEENS_6half_tENS5_IJlSB_lEEESI_SJ_NS4_8TiledMMAINS4_8MMA_AtomIJNS4_4SM904GMMA26MMA_64x128x16_F32F16F16_SSILNSN_5MajorE0ELSP_0ELNSN_7ScaleInE1ELSQ_1EEEEEENS4_6LayoutINS5_IJNSA_ILi2EEESB_SB_EEENS5_IJSB_NSA_ILi0EEESW_EEEEENS5_IJNS4_10UnderscoreESZ_SZ_EEEEENS4_13SM90_TMA_LOADENS4_14ComposedLayoutINS4_7SwizzleILi3ELi4ELi3EEENS4_18smem_ptr_flag_bitsILi16EEENST_INS5_IJNSA_ILi8EEENSA_ILi64EEEEEENS5_IJS19_SB_EEEEEEEvNS4_8identityES12_S1D_vS1E_EENS_8epilogue10collective6detail29Sm90TmaWarpSpecializedAdapterINS1H_15DefaultEpilogueISI_SJ_SJ_NS1G_6thread17LinearCombinationISI_Li1EffLNS1L_9ScaleType4KindE0ELNS_15FloatRoundStyleE2ESI_EENS1_15EpilogueDefaultEEEEEvvEEEEvNT_6ParamsE --------------------------
	.section	.text._ZN7cutlass13device_kernelINS_4gemm6kernel13GemmUniversalIN4cute5tupleIJiiiiEEENS1_10collective13CollectiveMmaINS1_34MainloopSm90TmaGmmaWarpSpecializedILi2ENS5_IJNS4_1CILi1EEESB_SB_EEENS1_35KernelTmaWarpSpecializedCooperativeEEENS5_IJNSA_ILi256EEENSA_ILi128EEESG_EEENS_6half_tENS5_IJlSB_lEEESI_SJ_NS4_8TiledMMAINS4_8MMA_AtomIJNS4_4SM904GMMA26MMA_64x128x16_F32F16F16_SSILNSN_5MajorE0ELSP_0ELNSN_7ScaleInE1ELSQ_1EEEEEENS4_6LayoutINS5_IJNSA_ILi2EEESB_SB_EEENS5_IJSB_NSA_ILi0EEESW_EEEEENS5_IJNS4_10UnderscoreESZ_SZ_EEEEENS4_13SM90_TMA_LOADENS4_14ComposedLayoutINS4_7SwizzleILi3ELi4ELi3EEENS4_18smem_ptr_flag_bitsILi16EEENST_INS5_IJNSA_ILi8EEENSA_ILi64EEEEEENS5_IJS19_SB_EEEEEEEvNS4_8identityES12_S1D_vS1E_EENS_8epilogue10collective6detail29Sm90TmaWarpSpecializedAdapterINS1H_15DefaultEpilogueISI_SJ_SJ_NS1G_6thread17LinearCombinationISI_Li1EffLNS1L_9ScaleType4KindE0ELNS_15FloatRoundStyleE2ESI_EENS1_15EpilogueDefaultEEEEEvvEEEEvNT_6ParamsE,"ax",@progbits
	.align	128
.text._ZN7cutlass13device_kernelINS_4gemm6kernel13GemmUniversalIN4cute5tupleIJiiiiEEENS1_10collective13CollectiveMmaINS1_34MainloopSm90TmaGmmaWarpSpecializedILi2ENS5_IJNS4_1CILi1EEESB_SB_EEENS1_35KernelTmaWarpSpecializedCooperativeEEENS5_IJNSA_ILi256EEENSA_ILi128EEESG_EEENS_6half_tENS5_IJlSB_lEEESI_SJ_NS4_8TiledMMAINS4_8MMA_AtomIJNS4_4SM904GMMA26MMA_64x128x16_F32F16F16_SSILNSN_5MajorE0ELSP_0ELNSN_7ScaleInE1ELSQ_1EEEEEENS4_6LayoutINS5_IJNSA_ILi2EEESB_SB_EEENS5_IJSB_NSA_ILi0EEESW_EEEEENS5_IJNS4_10UnderscoreESZ_SZ_EEEEENS4_13SM90_TMA_LOADENS4_14ComposedLayoutINS4_7SwizzleILi3ELi4ELi3EEENS4_18smem_ptr_flag_bitsILi16EEENST_INS5_IJNSA_ILi8EEENSA_ILi64EEEEEENS5_IJS19_SB_EEEEEEEvNS4_8identityES12_S1D_vS1E_EENS_8epilogue10collective6detail29Sm90TmaWarpSpecializedAdapterINS1H_15DefaultEpilogueISI_SJ_SJ_NS1G_6thread17LinearCombinationISI_Li1EffLNS1L_9ScaleType4KindE0ELNS_15FloatRoundStyleE2ESI_EENS1_15EpilogueDefaultEEEEEvvEEEEvNT_6ParamsE:
        .type           _ZN7cutlass13device_kernelINS_4gemm6kernel13GemmUniversalIN4cute5tupleIJiiiiEEENS1_10collective13CollectiveMmaINS1_34MainloopSm90TmaGmmaWarpSpecializedILi2ENS5_IJNS4_1CILi1EEESB_SB_EEENS1_35KernelTmaWarpSpecializedCooperativeEEENS5_IJNSA_ILi256EEENSA_ILi128EEESG_EEENS_6half_tENS5_IJlSB_lEEESI_SJ_NS4_8TiledMMAINS4_8MMA_AtomIJNS4_4SM904GMMA26MMA_64x128x16_F32F16F16_SSILNSN_5MajorE0ELSP_0ELNSN_7ScaleInE1ELSQ_1EEEEEENS4_6LayoutINS5_IJNSA_ILi2EEESB_SB_EEENS5_IJSB_NSA_ILi0EEESW_EEEEENS5_IJNS4_10UnderscoreESZ_SZ_EEEEENS4_13SM90_TMA_LOADENS4_14ComposedLayoutINS4_7SwizzleILi3ELi4ELi3EEENS4_18smem_ptr_flag_bitsILi16EEENST_INS5_IJNSA_ILi8EEENSA_ILi64EEEEEENS5_IJS19_SB_EEEEEEEvNS4_8identityES12_S1D_vS1E_EENS_8epilogue10collective6detail29Sm90TmaWarpSpecializedAdapterINS1H_15DefaultEpilogueISI_SJ_SJ_NS1G_6thread17LinearCombinationISI_Li1EffLNS1L_9ScaleType4KindE0ELNS_15FloatRoundStyleE2ESI_EENS1_15EpilogueDefaultEEEEEvvEEEEvNT_6ParamsE,@function
        .size           _ZN7cutlass13device_kernelINS_4gemm6kernel13GemmUniversalIN4cute5tupleIJiiiiEEENS1_10collective13CollectiveMmaINS1_34MainloopSm90TmaGmmaWarpSpecializedILi2ENS5_IJNS4_1CILi1EEESB_SB_EEENS1_35KernelTmaWarpSpecializedCooperativeEEENS5_IJNSA_ILi256EEENSA_ILi128EEESG_EEENS_6half_tENS5_IJlSB_lEEESI_SJ_NS4_8TiledMMAINS4_8MMA_AtomIJNS4_4SM904GMMA26MMA_64x128x16_F32F16F16_SSILNSN_5MajorE0ELSP_0ELNSN_7ScaleInE1ELSQ_1EEEEEENS4_6LayoutINS5_IJNSA_ILi2EEESB_SB_EEENS5_IJSB_NSA_ILi0EEESW_EEEEENS5_IJNS4_10UnderscoreESZ_SZ_EEEEENS4_13SM90_TMA_LOADENS4_14ComposedLayoutINS4_7SwizzleILi3ELi4ELi3EEENS4_18smem_ptr_flag_bitsILi16EEENST_INS5_IJNSA_ILi8EEENSA_ILi64EEEEEENS5_IJS19_SB_EEEEEEEvNS4_8identityES12_S1D_vS1E_EENS_8epilogue10collective6detail29Sm90TmaWarpSpecializedAdapterINS1H_15DefaultEpilogueISI_SJ_SJ_NS1G_6thread17LinearCombinationISI_Li1EffLNS1L_9ScaleType4KindE0ELNS_15FloatRoundStyleE2ESI_EENS1_15EpilogueDefaultEEEEEvvEEEEvNT_6ParamsE,(.L_x_316 - _ZN7cutlass13device_kernelINS_4gemm6kernel13GemmUniversalIN4cute5tupleIJiiiiEEENS1_10collective13CollectiveMmaINS1_34MainloopSm90TmaGmmaWarpSpecializedILi2ENS5_IJNS4_1CILi1EEESB_SB_EEENS1_35KernelTmaWarpSpecializedCooperativeEEENS5_IJNSA_ILi256EEENSA_ILi128EEESG_EEENS_6half_tENS5_IJlSB_lEEESI_SJ_NS4_8TiledMMAINS4_8MMA_AtomIJNS4_4SM904GMMA26MMA_64x128x16_F32F16F16_SSILNSN_5MajorE0ELSP_0ELNSN_7ScaleInE1ELSQ_1EEEEEENS4_6LayoutINS5_IJNSA_ILi2EEESB_SB_EEENS5_IJSB_NSA_ILi0EEESW_EEEEENS5_IJNS4_10UnderscoreESZ_SZ_EEEEENS4_13SM90_TMA_LOADENS4_14ComposedLayoutINS4_7SwizzleILi3ELi4ELi3EEENS4_18smem_ptr_flag_bitsILi16EEENST_INS5_IJNSA_ILi8EEENSA_ILi64EEEEEENS5_IJS19_SB_EEEEEEEvNS4_8identityES12_S1D_vS1E_EENS_8epilogue10collective6detail29Sm90TmaWarpSpecializedAdapterINS1H_15DefaultEpilogueISI_SJ_SJ_NS1G_6thread17LinearCombinationISI_Li1EffLNS1L_9ScaleType4KindE0ELNS_15FloatRoundStyleE2ESI_EENS1_15EpilogueDefaultEEEEEvvEEEEvNT_6ParamsE)
        .other          _ZN7cutlass13device_kernelINS_4gemm6kernel13GemmUniversalIN4cute5tupleIJiiiiEEENS1_10collective13CollectiveMmaINS1_34MainloopSm90TmaGmmaWarpSpecializedILi2ENS5_IJNS4_1CILi1EEESB_SB_EEENS1_35KernelTmaWarpSpecializedCooperativeEEENS5_IJNSA_ILi256EEENSA_ILi128EEESG_EEENS_6half_tENS5_IJlSB_lEEESI_SJ_NS4_8TiledMMAINS4_8MMA_AtomIJNS4_4SM904GMMA26MMA_64x128x16_F32F16F16_SSILNSN_5MajorE0ELSP_0ELNSN_7ScaleInE1ELSQ_1EEEEEENS4_6LayoutINS5_IJNSA_ILi2EEESB_SB_EEENS5_IJSB_NSA_ILi0EEESW_EEEEENS5_IJNS4_10UnderscoreESZ_SZ_EEEEENS4_13SM90_TMA_LOADENS4_14ComposedLayoutINS4_7SwizzleILi3ELi4ELi3EEENS4_18smem_ptr_flag_bitsILi16EEENST_INS5_IJNSA_ILi8EEENSA_ILi64EEEEEENS5_IJS19_SB_EEEEEEEvNS4_8identityES12_S1D_vS1E_EENS_8epilogue10collective6detail29Sm90TmaWarpSpecializedAdapterINS1H_15DefaultEpilogueISI_SJ_SJ_NS1G_6thread17LinearCombinationISI_Li1EffLNS1L_9ScaleType4KindE0ELNS_15FloatRoundStyleE2ESI_EENS1_15EpilogueDefaultEEEEEvvEEEEvNT_6ParamsE,@"STO_CUDA_ENTRY STV_DEFAULT"
_ZN7cutlass13device_kernelINS_4gemm6kernel13GemmUniversalIN4cute5tupleIJiiiiEEENS1_10collective13CollectiveMmaINS1_34MainloopSm90TmaGmmaWarpSpecializedILi2ENS5_IJNS4_1CILi1EEESB_SB_EEENS1_35KernelTmaWarpSpecializedCooperativeEEENS5_IJNSA_ILi256EEENSA_ILi128EEESG_EEENS_6half_tENS5_IJlSB_lEEESI_SJ_NS4_8TiledMMAINS4_8MMA_AtomIJNS4_4SM904GMMA26MMA_64x128x16_F32F16F16_SSILNSN_5MajorE0ELSP_0ELNSN_7ScaleInE1ELSQ_1EEEEEENS4_6LayoutINS5_IJNSA_ILi2EEESB_SB_EEENS5_IJSB_NSA_ILi0EEESW_EEEEENS5_IJNS4_10UnderscoreESZ_SZ_EEEEENS4_13SM90_TMA_LOADENS4_14ComposedLayoutINS4_7SwizzleILi3ELi4ELi3EEENS4_18smem_ptr_flag_bitsILi16EEENST_INS5_IJNSA_ILi8EEENSA_ILi64EEEEEENS5_IJS19_SB_EEEEEEEvNS4_8identityES12_S1D_vS1E_EENS_8epilogue10collective6detail29Sm90TmaWarpSpecializedAdapterINS1H_15DefaultEpilogueISI_SJ_SJ_NS1G_6thread17LinearCombinationISI_Li1EffLNS1L_9ScaleType4KindE0ELNS_15FloatRoundStyleE2ESI_EENS1_15EpilogueDefaultEEEEEvvEEEEvNT_6ParamsE:
[----:B------:R-:W0:Y:S01]  /*0000*/  LDC R1, c[0x0][0x28] ;  /* 0x00000a00ff017b82 */ /* 0x000e220000000800 */
[----:B------:R-:W1:Y:S01]  /*0010*/  S2R R18, SR_TID.X ;  /* 0x0000000000127919 */ /* 0x000e620000002100 */
[----:B------:R-:W-:Y:S01]  /*0020*/  ELECT P0, URZ, PT ;  /* 0x00000000003f782f */ /* 0x000fe20003800000 */
[----:B------:R-:W-:Y:S01]  /*0030*/  BSSY B0, `(.L_x_0) ;  /* 0x000000f000007945 */ /* 0x000fe20003800000 */
[--C-:B-1----:R-:W-:Y:S02]  /*0040*/  SHF.R.U32.HI R0, RZ, 0x5, R18.reuse ;  /* 0x00000005ff007819 */ /* 0x102fe40000011612 */
[----:B------:R-:W-:-:S03]  /*0050*/  SHF.R.U32.HI R22, RZ, 0x7, R18 ;  /* 0x00000007ff167819 */ /* 0x000fc60000011612 */
[----:B------:R-:W1:Y:S04]  /*0060*/  SHFL.IDX PT, R5, R0, RZ, 0x1f ;  /* 0x00001fff00057589 */ /* 0x000e6800000e0000 */
[----:B------:R2:W3:Y:S01]  /*0070*/  SHFL.IDX PT, R8, R22, RZ, 0x1f ;  /* 0x00001fff16087589 */ /* 0x0004e200000e0000 */
[----:B-1----:R-:W-:-:S13]  /*0080*/  ISETP.NE.OR P0, PT, R5, RZ, !P0 ;  /* 0x000000ff0500720c */ /* 0x002fda0004705670 */
[----:B0-23--:R-:W-:Y:S05]  /*0090*/  @P0 BRA `(.L_x_1) ;  /* 0x0000000000200947 */ /* 0x00dfea0003800000 */
[----:B------:R-:W-:Y:S02]  /*00a0*/  ULDC.64 UR4, c[0x0][0x198] ;  /* 0x0000660000047ab9 */ /* 0x000fe40000000a00 */
[----:B------:R-:W-:Y:S02]  /*00b0*/  UIADD3 UR6, UP0, UR4, 0xf0, URZ ;  /* 0x000000f004067890 */ /* 0x000fe4000ff1e03f */
[----:B------:R-:W-:Y:S02]  /*00c0*/  UIADD3 UR4, UP1, UR4, 0x1f0, URZ ;  /* 0x000001f004047890 */ /* 0x000fe4000ff3e03f */
[----:B------:R-:W-:Y:S02]  /*00d0*/  UIADD3.X UR7, URZ, UR5, URZ, UP0, !UPT ;  /* 0x000000053f077290 */ /* 0x000fe400087fe43f */
[----:B------:R-:W-:-:S07]  /*00e0*/  UIADD3.X UR5, URZ, UR5, URZ, UP1, !UPT ;  /* 0x000000053f057290 */ /* 0x000fce0008ffe43f */
[----:B------:R0:W-:Y:S02]  /*00f0*/  UTMACCTL.PF [UR6] ;  /* 0x00000000060079b9 */ /* 0x0001e40008040000 */
[----:B------:R0:W-:Y:S02]  /*0100*/  UTMACCTL.PF [UR4] ;  /* 0x00000000040079b9 */ /* 0x0001e40008040000 */
[----:B0-----:R-:W-:Y:S01]  /*0110*/  NOP ;  /* 0x0000000000007918 */ /* 0x001fe20000000000 */
.L_x_1:
[----:B------:R-:W-:Y:S05]  /*0120*/  BSYNC B0 ;  /* 0x0000000000007941 */ /* 0x000fea0003800000 */
.L_x_0:
[----:B------:R-:W0:Y:S02]  /*0130*/  SHFL.IDX PT, R2, R0, RZ, 0x1f ;  /* 0x00001fff00027589 */ /* 0x000e2400000e0000 */
[----:B0-----:R-:W-:-:S13]  /*0140*/  ISETP.NE.AND P0, PT, R2, RZ, PT ;  /* 0x000000ff0200720c */ /* 0x001fda0003f05270 */
[----:B------:R-:W-:Y:S05]  /*0150*/  @P0 BRA `(.L_x_2) ;  /* 0x0000000000480947 */ /* 0x000fea0003800000 */
[----:B------:R-:W0:Y:S01]  /*0160*/  S2UR UR8, SR_CgaCtaId ;  /* 0x00000000000879c3 */ /* 0x000e220000008800 */
[----:B------:R-:W-:Y:S01]  /*0170*/  UMOV UR4, 0x400 ;  /* 0x0000040000047882 */ /* 0x000fe20000000000 */
[----:B------:R-:W-:Y:S01]  /*0180*/  UMOV UR5, 0x1 ;  /* 0x0000000100057882 */ /* 0x000fe20000000000 */
[----:B------:R-:W-:Y:S01]  /*0190*/  UMOV UR6, 0x100 ;  /* 0x0000010000067882 */ /* 0x000fe20000000000 */
[----:B------:R-:W-:Y:S01]  /*01a0*/  ELECT P0, URZ, PT ;  /* 0x00000000003f782f */ /* 0x000fe20003800000 */
[----:B------:R-:W-:-:S04]  /*01b0*/  UIADD3 UR6, -UR6, 0x100000, URZ ;  /* 0x0010000006067890 */ /* 0x000fc8000fffe13f */
[----:B------:R-:W-:Y:S02]  /*01c0*/  USHF.L.U32 UR7, UR6, 0xb, URZ ;  /* 0x0000000b06077899 */ /* 0x000fe4000800063f */
[----:B------:R-:W-:Y:S02]  /*01d0*/  USHF.L.U32 UR6, UR6, 0x1, URZ ;  /* 0x0000000106067899 */ /* 0x000fe4000800063f */
[----:B0-----:R-:W-:Y:S02]  /*01e0*/  ULEA UR8, UR8, UR4, 0x18 ;  /* 0x0000000408087291 */ /* 0x001fe4000f8ec03f */
[----:B------:R-:W-:-:S04]  /*01f0*/  UIADD3 UR4, -UR5, 0x100000, URZ ;  /* 0x0010000005047890 */ /* 0x000fc8000fffe13f */
[----:B------:R-:W-:Y:S02]  /*0200*/  USHF.L.U32 UR5, UR4, 0xb, URZ ;  /* 0x0000000b04057899 */ /* 0x000fe4000800063f */
[----:B------:R-:W-:Y:S01]  /*0210*/  USHF.L.U32 UR4, UR4, 0x1, URZ ;  /* 0x0000000104047899 */ /* 0x000fe2000800063f */
[----:B------:R-:W0:Y:S11]  /*0220*/  FENCE.VIEW.ASYNC.S ;  /* 0x00000000000073c6 */ /* 0x000e360000000000 */
[----:B0-----:R0:W1:Y:S01]  /*0230*/  SYNCS.EXCH.64 URZ, [UR8], UR4 ;  /* 0x00000004083f75b2 */ /* 0x0010620008000100 */
[----:B------:R0:W2:Y:S01]  /*0240*/  SYNCS.EXCH.64 URZ, [UR8+0x10], UR6 ;  /* 0x00001006083f75b2 */ /* 0x0000a20008000100 */
[----:B------:R0:W3:Y:S01]  /*0250*/  SYNCS.EXCH.64 URZ, [UR8+0x8], UR4 ;  /* 0x00000804083f75b2 */ /* 0x0000e20008000100 */
[----:B------:R0:W4:Y:S01]  /*0260*/  SYNCS.EXCH.64 URZ, [UR8+0x18], UR6 ;  /* 0x00001806083f75b2 */ /* 0x0001220008000100 */
[----:B------:R-:W-:Y:S01]  /*0270*/  NOP ;  /* 0x0000000000007918 */ /* 0x000fe20000000000 */
.L_x_2:
[----:B------:R-:W5:Y:S01]  /*0280*/  SHFL.IDX PT, R0, R0, RZ, 0x1f ;  /* 0x00001fff00007589 */ /* 0x000f6200000e0000 */
[----:B------:R-:W1:Y:S01]  /*0290*/  LDC R2, c[0x0][0x65c] ;  /* 0x00019700ff027b82 */ /* 0x000e620000000800 */
[----:B------:R-:W-:Y:S02]  /*02a0*/  ELECT P0, URZ, PT ;  /* 0x00000000003f782f */ /* 0x000fe40003800000 */
[----:B------:R-:W-:Y:S01]  /*02b0*/  SHF.R.S32.HI R6, RZ, 0x1f, R5 ;  /* 0x0000001fff067819 */ /* 0x000fe20000011405 */
[----:B------:R-:W2:Y:S01]  /*02c0*/  S2R R3, SR_CTAID.Y ;  /* 0x0000000000037919 */ /* 0x000ea20000002600 */
[----:B0-----:R-:W-:Y:S01]  /*02d0*/  UMOV UR4, 0x20 ;  /* 0x0000002000047882 */ /* 0x001fe20000000000 */
[----:B------:R-:W-:Y:S01]  /*02e0*/  ISETP.NE.AND P2, PT, R8, RZ, PT ;  /* 0x000000ff0800720c */ /* 0x000fe20003f45270 */
[----:B------:R-:W-:Y:S01]  /*02f0*/  NOP ;  /* 0x0000000000007918 */ /* 0x000fe20000000000 */
[----:B------:R-:W0:Y:S01]  /*0300*/  S2R R4, SR_CTAID.X ;  /* 0x0000000000047919 */ /* 0x000e220000002500 */
[----:B------:R-:W-:Y:S01]  /*0310*/  LEA.HI R6, R6, R5, RZ, 0x2 ;  /* 0x0000000506067211 */ /* 0x000fe200078f10ff */
[----:B------:R-:W-:Y:S01]  /*0320*/  NOP ;  /* 0x0000000000007918 */ /* 0x000fe20000000000 */
[----:B-----5:R-:W-:-:S02]  /*0330*/  ISETP.NE.OR P0, PT, R0, RZ, !P0 ;  /* 0x000000ff0000720c */ /* 0x020fc40004705670 */
[----:B-1----:R-:W-:-:S04]  /*0340*/  ISETP.NE.AND P3, PT, R2, 0x1, PT ;  /* 0x000000010200780c */ /* 0x002fc80003f65270 */
[----:B------:R-:W-:Y:S02]  /*0350*/  P2R R0, PR, RZ, 0x8 ;  /* 0x00000008ff007803 */ /* 0x000fe40000000000 */
[----:B------:R-:W-:-:S05]  /*0360*/  LOP3.LUT R0, R6, 0xfffffffc, RZ, 0xc0, !PT ;  /* 0xfffffffc06007812 */ /* 0x000fca00078ec0ff */
[----:B------:R-:W-:Y:S01]  /*0370*/  VOTEU.ALL UP0, P0 ;  /* 0x00000000003f7886 */ /* 0x000fe20000000000 */
[----:B------:R-:W-:Y:S01]  /*0380*/  IMAD.IADD R0, R5, 0x1, -R0 ;  /* 0x0000000105007824 */ /* 0x000fe200078e0a00 */
[----:B------:R-:W0:Y:S01]  /*0390*/  @P3 LDC R17, c[0x0][0x10] ;  /* 0x00000400ff113b82 */ /* 0x000e220000000800 */
[----:B------:R-:W-:Y:S01]  /*03a0*/  VOTEU.ALL UP1, P0 ;  /* 0x00000000003f7886 */ /* 0x000fe20000020000 */
[----:B--2---:R-:W-:Y:S01]  /*03b0*/  @P3 IMAD.MOV.U32 R6, RZ, RZ, R3 ;  /* 0x000000ffff063224 */ /* 0x004fe200078e0003 */
[----:B------:R-:W-:Y:S01]  /*03c0*/  @!UP0 UMOV UR6, 0x400 ;  /* 0x0000040000068882 */ /* 0x000fe20000000000 */
[----:B------:R-:W-:-:S04]  /*03d0*/  @!UP0 UIADD3 UR4, -UR4, 0x100000, URZ ;  /* 0x0010000004048890 */ /* 0x000fc8000fffe13f */
[----:B------:R-:W-:Y:S02]  /*03e0*/  @!UP0 USHF.L.U32 UR5, UR4, 0xb, URZ ;  /* 0x0000000b04058899 */ /* 0x000fe4000800063f */
[----:B------:R-:W-:Y:S01]  /*03f0*/  @!UP0 USHF.L.U32 UR4, UR4, 0x1, URZ ;  /* 0x0000000104048899 */ /* 0x000fe2000800063f */
[----:B------:R-:W-:Y:S02]  /*0400*/  @P3 IMAD.MOV.U32 R7, RZ, RZ, RZ ;  /* 0x000000ffff073224 */ /* 0x000fe400078e00ff */
[----:B------:R-:W-:Y:S01]  /*0410*/  IMAD.MOV.U32 R5, RZ, RZ, RZ ;  /* 0x000000ffff057224 */ /* 0x000fe200078e00ff */
[----:B------:R-:W1:Y:S01]  /*0420*/  @!UP0 S2UR UR7, SR_CgaCtaId ;  /* 0x00000000000789c3 */ /* 0x000e620000008800 */
[----:B------:R-:W-:-:S07]  /*0430*/  @P3 IMAD.MOV.U32 R11, RZ, RZ, RZ ;  /* 0x000000ffff0b3224 */ /* 0x000fce00078e00ff */
[----:B------:R-:W2:Y:S01]  /*0440*/  @!P3 LDC R9, c[0x0][0xc] ;  /* 0x00000300ff09bb82 */ /* 0x000ea20000000800 */
[----:B0-----:R-:W-:-:S05]  /*0450*/  @P3 IMAD.WIDE.U32 R16, R4, R17, R6 ;  /* 0x0000001104103225 */ /* 0x001fca00078e0006 */
[----:B------:R-:W-:Y:S01]  /*0460*/  @P3 IADD3 R17, R17, R11, RZ ;  /* 0x0000000b11113210 */ /* 0x000fe20007ffe0ff */
[----:B-1----:R-:W-:Y:S01]  /*0470*/  @!UP0 ULEA UR6, UR7, UR6, 0x18 ;  /* 0x0000000607068291 */ /* 0x002fe2000f8ec03f */
[----:B------:R-:W-:Y:S01]  /*0480*/  VOTEU.ALL UP0, P0 ;  /* 0x00000000003f7886 */ /* 0x000fe20000000000 */
[----:B------:R-:W-:-:S04]  /*0490*/  ISETP.NE.AND P0, PT, R0, 0x3, PT ;  /* 0x000000030000780c */ /* 0x000fc80003f05270 */
[----:B------:R-:W-:Y:S01]  /*04a0*/  ISETP.EQ.OR P0, PT, R0, RZ, !P0 ;  /* 0x000000ff0000720c */ /* 0x000fe20004702670 */
[----:B--2---:R-:W-:-:S03]  /*04b0*/  @!P3 IMAD.WIDE.U32 R6, R9, R3, R4 ;  /* 0x000000030906b225 */ /* 0x004fc600078e0004 */
[C---:B------:R-:W-:Y:S01]  /*04c0*/  ISETP.EQ.AND P0, PT, R8.reuse, RZ, P0 ;  /* 0x000000ff0800720c */ /* 0x040fe20000702270 */
[----:B------:R-:W-:Y:S01]  /*04d0*/  VIADD R8, R8, 0xffffffff ;  /* 0xffffffff08087836 */ /* 0x000fe20000000000 */
[----:B------:R-:W0:Y:S02]  /*04e0*/  FENCE.VIEW.ASYNC.S ;  /* 0x00000000000073c6 */ /* 0x000e240000000000 */
[----:B0-----:R0:W3:Y:S01]  /*04f0*/  @!UP0 SYNCS.EXCH.64 URZ, [UR6+0x30], UR4 ;  /* 0x00003004063f85b2 */ /* 0x0010e20008000100 */
[----:B------:R-:W-:Y:S01]  /*0500*/  @!P3 IMAD.MOV.U32 R16, RZ, RZ, R6 ;  /* 0x000000ffff10b224 */ /* 0x000fe200078e0006 */
[----:B------:R-:W-:Y:S01]  /*0510*/  SEL R19, RZ, 0x1, !P0 ;  /* 0x00000001ff137807 */ /* 0x000fe20004000000 */
[----:B------:R-:W-:Y:S01]  /*0520*/  @!P3 IMAD.MOV.U32 R17, RZ, RZ, R7 ;  /* 0x000000ffff11b224 */ /* 0x000fe200078e0007 */
[----:B------:R-:W-:-:S04]  /*0530*/  ISETP.GE.U32.AND P1, PT, R8, 0x2, PT ;  /* 0x000000020800780c */ /* 0x000fc80003f26070 */
[----:B------:R-:W-:Y:S01]  /*0540*/  SEL R19, R19, 0x2, P1 ;  /* 0x0000000213137807 */ /* 0x000fe20000800000 */
[----:B------:R0:W3:Y:S01]  /*0550*/  @!UP1 SYNCS.EXCH.64 URZ, [UR6+0x38], UR4 ;  /* 0x00003804063f95b2 */ /* 0x0000e20008000100 */
[----:B------:R-:W-:Y:S01]  /*0560*/  NOP ;  /* 0x0000000000007918 */ /* 0x000fe20000000000 */
[----:B---34-:R-:W-:Y:S06]  /*0570*/  BAR.SYNC.DEFER_BLOCKING 0x0 ;  /* 0x0000000000007b1d */ /* 0x018fec0000010000 */
[----:B------:R-:W-:Y:S05]  /*0580*/  @!P2 BRA `(.L_x_3) ;  /* 0x000000ac0008a947 */ /* 0x000fea0003800000 */
[----:B------:R-:W-:-:S13]  /*0590*/  ISETP.GT.U32.AND P0, PT, R8, 0x1, PT ;  /* 0x000000010800780c */ /* 0x000fda0003f04070 */
[----:B0-----:R-:W-:Y:S05]  /*05a0*/  @P0 EXIT ;  /* 0x000000000000094d */ /* 0x001fea0003800000 */
[----:B------:R-:W-:Y:S01]  /*05b0*/  ULDC.64 UR4, c[0x0][0x650] ;  /* 0x0001940000047ab9 */ /* 0x000fe20000000a00 */
[----:B------:R-:W-:Y:S01]  /*05c0*/  PRMT R0, RZ, 0x7610, R0 ;  /* 0x00007610ff007816 */ /* 0x000fe20000000000 */
[----:B------:R-:W-:Y:S01]  /*05d0*/  IMAD.MOV.U32 R152, RZ, RZ, -0x1 ;  /* 0xffffffffff987424 */ /* 0x000fe200078e00ff */
[----:B------:R-:W-:Y:S01]  /*05e0*/  ISETP.GE.U32.AND P0, PT, R16, UR4, PT ;  /* 0x0000000410007c0c */ /* 0x000fe2000bf06070 */
[----:B------:R-:W-:Y:S02]  /*05f0*/  IMAD.MOV.U32 R153, RZ, RZ, -0x1 ;  /* 0xffffffffff997424 */ /* 0x000fe400078e00ff */
[----:B------:R-:W-:Y:S01]  /*0600*/  IMAD.MOV.U32 R23, RZ, RZ, -0x1 ;  /* 0xffffffffff177424 */ /* 0x000fe200078e00ff */
[----:B------:R-:W-:-:S13]  /*0610*/  ISETP.GE.U32.AND.EX P0, PT, R17, UR5, PT, P0 ;  /* 0x0000000511007c0c */ /* 0x000fda000bf06100 */
[----:B------:R-:W-:Y:S05]  /*0620*/  @P0 BRA `(.L_x_4) ;  /* 0x0000000400540947 */ /* 0x000fea0003800000 */
[----:B------:R-:W0:Y:S01]  /*0630*/  LDC.64 R14, c[0x0][0x628] ;  /* 0x00018a00ff0e7b82 */ /* 0x000e220000000a00 */
[----:B------:R-:W-:Y:S01]  /*0640*/  IMAD.MOV.U32 R6, RZ, RZ, R16 ;  /* 0x000000ffff067224 */ /* 0x000fe200078e0010 */
[----:B------:R-:W-:-:S06]  /*0650*/  MOV R7, R17 ;  /* 0x0000001100077202 */ /* 0x000fcc0000000f00 */
[----:B------:R-:W1:Y:S08]  /*0660*/  LDC R0, c[0x0][0x630] ;  /* 0x00018c00ff007b82 */ /* 0x000e700000000800 */
[----:B------:R-:W2:Y:S01]  /*0670*/  LDC.64 R20, c[0x0][0x620] ;  /* 0x00018800ff147b82 */ /* 0x000ea20000000a00 */
[----:B0-----:R-:W-:-:S04]  /*0680*/  ISETP.NE.U32.AND P0, PT, R14, RZ, PT ;  /* 0x000000ff0e00720c */ /* 0x001fc80003f05070 */
[----:B------:R-:W-:-:S13]  /*0690*/  ISETP.NE.AND.EX P0, PT, R15, RZ, PT, P0 ;  /* 0x000000ff0f00720c */ /* 0x000fda0003f05300 */
[----:B-12---:R-:W-:Y:S05]  /*06a0*/  @!P0 BRA `(.L_x_5) ;  /* 0x0000000000288947 */ /* 0x006fea0003800000 */
[----:B------:R-:W0:Y:S02]  /*06b0*/  LDC R11, c[0x0][0x634] ;  /* 0x00018d00ff0b7b82 */ /* 0x000e240000000800 */
[----:B0-----:R-:W-:-:S05]  /*06c0*/  IADD3 R11, P0, R16, R11, RZ ;  /* 0x0000000b100b7210 */ /* 0x001fca0007f1e0ff */
[----:B------:R-:W-:-:S04]  /*06d0*/  IMAD.X R13, RZ, RZ, R17, P0 ;  /* 0x000000ffff0d7224 */ /* 0x000fc800000e0611 */
[----:B------:R-:W-:-:S04]  /*06e0*/  IMAD.WIDE.U32 R6, R13, R14, RZ ;  /* 0x0000000e0d067225 */ /* 0x000fc800078e00ff */
[----:B------:R-:W-:-:S04]  /*06f0*/  IMAD.WIDE.U32 R8, P0, R11, R15, R6 ;  /* 0x0000000f0b087225 */ /* 0x000fc80007800006 */
[----:B------:R-:W-:-:S04]  /*0700*/  IMAD.WIDE.U32 R6, R11, R14, RZ ;  /* 0x0000000e0b067225 */ /* 0x000fc800078e00ff */
[----:B------:R-:W-:Y:S01]  /*0710*/  IMAD.X R11, RZ, RZ, RZ, P0 ;  /* 0x000000ffff0b7224 */ /* 0x000fe200000e06ff */
[----:B------:R-:W-:Y:S01]  /*0720*/  IADD3 RZ, P0, R7, R8, RZ ;  /* 0x0000000807ff7210 */ /* 0x000fe20007f1e0ff */
[----:B------:R-:W-:-:S04]  /*0730*/  IMAD.MOV.U32 R10, RZ, RZ, R9 ;  /* 0x000000ffff0a7224 */ /* 0x000fc800078e0009 */
[----:B------:R-:W-:-:S08]  /*0740*/  IMAD.WIDE.U32.X R6, R13, R15, R10, P0 ;  /* 0x0000000f0d067225 */ /* 0x000fd000000e040a */
.L_x_5:
[-CC-:B------:R-:W-:Y:S01]  /*0750*/  SHF.R.U64 R23, R6, R0.reuse, R7.reuse ;  /* 0x0000000006177219 */ /* 0x180fe20000001207 */
[----:B------:R-:W0:Y:S01]  /*0760*/  LDC R10, c[0x0][0x618] ;  /* 0x00018600ff0a7b82 */ /* 0x000e220000000800 */
[----:B------:R-:W-:Y:S01]  /*0770*/  SHF.R.U32.HI R5, RZ, R0, R7 ;  /* 0x00000000ff057219 */ /* 0x000fe20000011607 */
[----:B------:R-:W-:Y:S01]  /*0780*/  ULDC UR4, c[0x0][0x150] ;  /* 0x0000540000047ab9 */ /* 0x000fe20000000800 */
[----:B------:R-:W-:Y:S02]  /*0790*/  IADD3 R9, P0, RZ, -R23, RZ ;  /* 0x80000017ff097210 */ /* 0x000fe40007f1e0ff */
[----:B------:R-:W-:-:S03]  /*07a0*/  I2FP.F32.U32 R0, R4 ;  /* 0x0000000400007245 */ /* 0x000fc60000201000 */
[----:B------:R-:W1:Y:S01]  /*07b0*/  LDC.64 R28, c[0x0][0x640] ;  /* 0x00019000ff1c7b82 */ /* 0x000e620000000a00 */
[----:B------:R-:W-:Y:S02]  /*07c0*/  IMAD.X R11, RZ, RZ, ~R5, P0 ;  /* 0x000000ffff0b7224 */ /* 0x000fe400000e0e05 */
[----:B------:R-:W-:Y:S01]  /*07d0*/  FMUL R0, R0, UR4 ;  /* 0x0000000400007c20 */ /* 0x000fe20008400000 */
[----:B------:R-:W-:Y:S01]  /*07e0*/  IMAD.WIDE.U32 R6, R9, R20, R16 ;  /* 0x0000001409067225 */ /* 0x000fe200078e0010 */
[----:B------:R-:W-:-:S03]  /*07f0*/  ULDC UR4, c[0x0][0x154] ;  /* 0x0000550000047ab9 */ /* 0x000fc60000000800 */
[----:B------:R-:W-:Y:S01]  /*0800*/  IMAD R8, R11, R20, RZ ;  /* 0x000000140b087224 */ /* 0x000fe200078e02ff */
[----:B------:R-:W2:Y:S01]  /*0810*/  LDC R5, c[0x0][0x144] ;  /* 0x00005100ff057b82 */ /* 0x000ea20000000800 */
[----:B------:R-:W3:Y:S02]  /*0820*/  F2I.U32.TRUNC.NTZ R0, R0 ;  /* 0x0000000000007305 */ /* 0x000ee4000020f000 */
[----:B------:R-:W-:-:S04]  /*0830*/  IMAD R9, R9, R21, R8 ;  /* 0x0000001509097224 */ /* 0x000fc800078e0208 */
[----:B------:R-:W-:Y:S01]  /*0840*/  IMAD.IADD R7, R7, 0x1, R9 ;  /* 0x0000000107077824 */ /* 0x000fe200078e0209 */
[----:B------:R-:W4:Y:S01]  /*0850*/  LDC R12, c[0x0][0x608] ;  /* 0x00018200ff0c7b82 */ /* 0x000f220000000800 */
[----:B------:R-:W-:-:S03]  /*0860*/  MOV R9, 0xffffffff ;  /* 0xffffffff00097802 */ /* 0x000fc60000000f00 */
[-CC-:B0-----:R-:W-:Y:S02]  /*0870*/  SHF.R.U64 R20, R6, R10.reuse, R7.reuse ;  /* 0x0000000a06147219 */ /* 0x181fe40000001207 */
[----:B------:R-:W-:Y:S02]  /*0880*/  I2FP.F32.U32 R6, R3 ;  /* 0x0000000300067245 */ /* 0x000fe40000201000 */
[----:B------:R-:W0:Y:S01]  /*0890*/  LDC R26, c[0x0][0x658] ;  /* 0x00019600ff1a7b82 */ /* 0x000e220000000800 */
[----:B-1----:R-:W-:Y:S01]  /*08a0*/  ISETP.NE.U32.AND P0, PT, R28, RZ, PT ;  /* 0x000000ff1c00720c */ /* 0x002fe20003f05070 */
[----:B---3--:R-:W-:Y:S01]  /*08b0*/  IMAD.MOV R8, RZ, RZ, -R0 ;  /* 0x000000ffff087224 */ /* 0x008fe200078e0a00 */
[----:B------:R-:W-:Y:S01]  /*08c0*/  SHF.R.U32.HI R7, RZ, R10, R7 ;  /* 0x0000000aff077219 */ /* 0x000fe20000011607 */
[----:B------:R-:W-:Y:S01]  /*08d0*/  FMUL R6, R6, UR4 ;  /* 0x0000000406067c20 */ /* 0x000fe20008400000 */
[----:B------:R-:W-:-:S03]  /*08e0*/  ISETP.NE.AND.EX P0, PT, R29, RZ, PT, P0 ;  /* 0x000000ff1d00720c */ /* 0x000fc60003f05300 */
[----:B------:R-:W1:Y:S01]  /*08f0*/  LDC R14, c[0x0][0x148] ;  /* 0x00005200ff0e7b82 */ /* 0x000e620000000800 */
[----:B--2---:R-:W-:-:S07]  /*0900*/  IMAD R0, R5, R8, R4 ;  /* 0x0000000805007224 */ /* 0x004fce00078e0204 */
[----:B------:R-:W2:Y:S01]  /*0910*/  LDC R24, c[0x0][0x600] ;  /* 0x00018000ff187b82 */ /* 0x000ea20000000800 */
[-CC-:B----4-:R-:W-:Y:S02]  /*0920*/  SHF.R.U64 R30, R20, R12.reuse, R7.reuse ;  /* 0x0000000c141e7219 */ /* 0x190fe40000001207 */
[----:B------:R-:W-:Y:S01]  /*0930*/  SHF.R.U32.HI R5, RZ, R12, R7 ;  /* 0x0000000cff057219 */ /* 0x000fe20000011607 */
[----:B------:R-:W-:Y:S01]  /*0940*/  IMAD.MOV.U32 R7, RZ, RZ, 0x1 ;  /* 0x00000001ff077424 */ /* 0x000fe200078e00ff */
[----:B------:R3:W4:Y:S03]  /*0950*/  F2I.U32.TRUNC.NTZ R12, R6 ;  /* 0x00000006000c7305 */ /* 0x000726000020f000 */
[----:B------:R-:W1:Y:S01]  /*0960*/  LDC R15, c[0x0][0x648] ;  /* 0x00019200ff0f7b82 */ /* 0x000e620000000800 */
[-C--:B0-----:R-:W-:Y:S02]  /*0970*/  SHF.L.U32 R4, R9, R26.reuse, RZ ;  /* 0x0000001a09047219 */ /* 0x081fe400000006ff */
[----:B------:R-:W-:-:S02]  /*0980*/  SHF.R.U64 R32, R30, R26, R5 ;  /* 0x0000001a1e207219 */ /* 0x000fc40000001205 */
[----:B------:R-:W-:Y:S02]  /*0990*/  LOP3.LUT R11, RZ, R4, RZ, 0x33, !PT ;  /* 0x00000004ff0b7212 */ /* 0x000fe400078e33ff */
[-C--:B------:R-:W-:Y:S01]  /*09a0*/  SHF.R.U32.HI R5, RZ, R26.reuse, R5 ;  /* 0x0000001aff057219 */ /* 0x080fe20000011605 */
[----:B------:R-:W0:Y:S01]  /*09b0*/  LDC R21, c[0x0][0x638] ;  /* 0x00018e00ff157b82 */ /* 0x000e220000000800 */
[----:B------:R-:W-:Y:S01]  /*09c0*/  SHF.L.U32 R10, R7, R26, RZ ;  /* 0x0000001a070a7219 */ /* 0x000fe200000006ff */
[----:B------:R-:W-:-:S06]  /*09d0*/  IMAD.MOV.U32 R4, RZ, RZ, R32 ;  /* 0x000000ffff047224 */ /* 0x000fcc00078e0020 */
[----:B------:R-:W0:Y:S01]  /*09e0*/  LDC R152, c[0x0][0x610] ;  /* 0x00018400ff987b82 */ /* 0x000e220000000800 */
[----:B---34-:R-:W-:Y:S05]  /*09f0*/  @!P0 BRA `(.L_x_6) ;  /* 0x0000000000288947 */ /* 0x018fea0003800000 */
[----:B------:R-:W3:Y:S02]  /*0a00*/  LDC R9, c[0x0][0x64c] ;  /* 0x00019300ff097b82 */ /* 0x000ee40000000800 */
[----:B---3--:R-:W-:-:S05]  /*0a10*/  IADD3 R9, P0, R32, R9, RZ ;  /* 0x0000000920097210 */ /* 0x008fca0007f1e0ff */
        /* <DEDUP_REMOVED lines=8> */
.L_x_6:
[----:B-1----:R-:W-:Y:S01]  /*0aa0*/  SHF.R.U64 R4, R4, R15, R5 ;  /* 0x0000000f04047219 */ /* 0x002fe20000001205 */
[----:B------:R-:W-:Y:S01]  /*0ab0*/  IMAD.MOV R12, RZ, RZ, -R12 ;  /* 0x000000ffff0c7224 */ /* 0x000fe200078e0a0c */
[----:B------:R-:W-:Y:S02]  /*0ac0*/  LOP3.LUT R11, R30, R11, RZ, 0xc0, !PT ;  /* 0x0000000b1e0b7212 */ /* 0x000fe400078ec0ff */
[----:B--2---:R-:W-:Y:S01]  /*0ad0*/  IADD3 R5, R24, -0x1, RZ ;  /* 0xffffffff18057810 */ /* 0x004fe20007ffe0ff */
[----:B------:R-:W-:Y:S02]  /*0ae0*/  IMAD.MOV R6, RZ, RZ, -R4 ;  /* 0x000000ffff067224 */ /* 0x000fe400078e0a04 */
[----:B------:R-:W-:Y:S01]  /*0af0*/  @P3 IMAD R0, R14, R12, R3 ;  /* 0x0000000c0e003224 */ /* 0x000fe200078e0203 */
[----:B------:R-:W-:Y:S01]  /*0b00*/  LOP3.LUT R5, R20, R5, RZ, 0xc0, !PT ;  /* 0x0000000514057212 */ /* 0x000fe200078ec0ff */
[----:B------:R-:W-:Y:S02]  /*0b10*/  IMAD R11, R10, R4, R11 ;  /* 0x000000040a0b7224 */ /* 0x000fe400078e020b */
[----:B0-----:R-:W-:-:S02]  /*0b20*/  IMAD R3, R6, R21, R32 ;  /* 0x0000001506037224 */ /* 0x001fc400078e0220 */
[----:B------:R-:W-:Y:S02]  /*0b30*/  IMAD R152, R11, R152, R0 ;  /* 0x000000980b987224 */ /* 0x000fe400078e0200 */
[----:B------:R-:W-:Y:S02]  /*0b40*/  IMAD R3, R3, R24, R5 ;  /* 0x0000001803037224 */ /* 0x000fe400078e0205 */
[----:B------:R-:W-:-:S03]  /*0b50*/  IMAD.MOV.U32 R0, RZ, RZ, 0x1 ;  /* 0x00000001ff007424 */ /* 0x000fc600078e00ff */
[----:B------:R-:W-:Y:S02]  /*0b60*/  SEL R153, R3, R152, !P3 ;  /* 0x0000009803997207 */ /* 0x000fe40005800000 */
[----:B------:R-:W-:-:S07]  /*0b70*/  SEL R152, R152, R3, !P3 ;  /* 0x0000000398987207 */ /* 0x000fce0005800000 */
.L_x_4:
[----:B------:R-:W-:-:S08]  /*0b80*/  NOP ;  /* 0x0000000000007918 */ /* 0x000fd00000000000 */
[----:B------:R-:W0:Y:S02]  /*0b90*/  USETMAXREG.TRY_ALLOC.CTAPOOL UP0, 0xe8 ;  /* 0x000000e8000079c8 */ /* 0x000e240008000600 */
[----:B0-----:R-:W-:-:S13]  /*0ba0*/  PLOP3.LUT P0, PT, PT, PT, UP0, 0x80, 0x0 ;  /* 0x000000000000781c */ /* 0x001fda0003f0f008 */
[----:B------:R-:W-:Y:S05]  /*0bb0*/  @!P0 BRA `(.L_x_4) ;  /* 0xfffffffc00f08947 */ /* 0x000fea000383ffff */
[----:B------:R-:W-:Y:S01]  /*0bc0*/  ULDC.64 UR4, c[0x0][0x598] ;  /* 0x0001660000047ab9 */ /* 0x000fe20000000a00 */
[----:B------:R-:W-:Y:S01]  /*0bd0*/  ULDC.64 UR36, c[0x0][0x208] ;  /* 0x0000820000247ab9 */ /* 0x000fe20000000a00 */
[----:B------:R-:W-:-:S04]  /*0be0*/  ISETP.NE.U32.AND P0, PT, RZ, UR4, PT ;  /* 0x00000004ff007c0c */ /* 0x000fc8000bf05070 */
[----:B------:R-:W-:-:S13]  /*0bf0*/  ISETP.NE.AND.EX P0, PT, RZ, UR5, PT, P0 ;  /* 0x00000005ff007c0c */ /* 0x000fda000bf05300 */
[----:B------:R-:W-:Y:S05]  /*0c00*/  @!P0 BRA `(.L_x_7) ;  /* 0x00000000001c8947 */ /* 0x000fea0003800000 */
[----:B------:R-:W0:Y:S02]  /*0c10*/  LDC.64 R4, c[0x0][0x598] ;  /* 0x00016600ff047b82 */ /* 0x000e240000000a00 */
[----:B0-----:R-:W2:Y:S02]  /*0c20*/  LDG.E.64 R4, desc[UR36][R4.64] ;  /* 0x0000002404047981 */ /* 0x001ea4000c1e1b00 */
[----:B--2---:R-:W-:-:S04]  /*0c30*/  ISETP.NE.U32.AND P0, PT, R4, RZ, PT ;  /* 0x000000ff0400720c */ /* 0x004fc80003f05070 */
[----:B------:R-:W-:-:S13]  /*0c40*/  ISETP.NE.AND.EX P0, PT, R5, RZ, PT, P0 ;  /* 0x000000ff0500720c */ /* 0x000fda0003f05300 */
[----:B------:R-:W-:Y:S05]  /*0c50*/  @!P0 BRA `(.L_x_7) ;  /* 0x0000000000088947 */ /* 0x000fea0003800000 */
[----:B------:R0:W5:Y:S01]  /*0c60*/  LD.E R154, desc[UR36][R4.64] ;  /* 0x00000024049a7980 */ /* 0x000162000c101900 */
[----:B------:R-:W-:Y:S05]  /*0c70*/  BRA `(.L_x_8) ;  /* 0x0000000000247947 */ /* 0x000fea0003800000 */
.L_x_7:
[----:B------:R-:W-:Y:S02]  /*0c80*/  ULDC.64 UR4, c[0x0][0x588] ;  /* 0x0001620000047ab9 */ /* 0x000fe40000000a00 */
[----:B------:R-:W-:-:S04]  /*0c90*/  ISETP.NE.U32.AND P0, PT, RZ, UR4, PT ;  /* 0x00000004ff007c0c */ /* 0x000fc8000bf05070 */
[----:B------:R-:W-:-:S13]  /*0ca0*/  ISETP.NE.AND.EX P0, PT, RZ, UR5, PT, P0 ;  /* 0x00000005ff007c0c */ /* 0x000fda000bf05300 */
[----:B------:R-:W-:Y:S05]  /*0cb0*/  @!P0 BRA `(.L_x_9) ;  /* 0x00000000000c8947 */ /* 0x000fea0003800000 */
[----:B------:R-:W0:Y:S02]  /*0cc0*/  LDC.64 R154, c[0x0][0x588] ;  /* 0x00016200ff9a7b82 */ /* 0x000e240000000a00 */
[----:B0-----:R1:W5:Y:S01]  /*0cd0*/  LDG.E R154, desc[UR36][R154.64] ;  /* 0x000000249a9a7981 */ /* 0x001362000c1e1900 */
[----:B------:R-:W-:Y:S05]  /*0ce0*/  BRA `(.L_x_8) ;  /* 0x0000000000087947 */ /* 0x000fea0003800000 */
.L_x_9:
[----:B------:R-:W-:Y:S02]  /*0cf0*/  ULDC UR4, c[0x0][0x580] ;  /* 0x0001600000047ab9 */ /* 0x000fe40000000800 */
[----:B------:R-:W-:-:S07]  /*0d00*/  IMAD.U32 R154, RZ, RZ, UR4 ;  /* 0x00000004ff9a7e24 */ /* 0x000fce000f8e00ff */
.L_x_8:
[----:B------:R-:W-:Y:S02]  /*0d10*/  ULDC.64 UR4, c[0x0][0x5a0] ;  /* 0x0001680000047ab9 */ /* 0x000fe40000000a00 */
[----:B------:R-:W-:-:S04]  /*0d20*/  ISETP.NE.U32.AND P0, PT, RZ, UR4, PT ;  /* 0x00000004ff007c0c */ /* 0x000fc8000bf05070 */
[----:B------:R-:W-:-:S13]  /*0d30*/  ISETP.NE.AND.EX P0, PT, RZ, UR5, PT, P0 ;  /* 0x00000005ff007c0c */ /* 0x000fda000bf05300 */
[----:B------:R-:W-:Y:S05]  /*0d40*/  @!P0 BRA `(.L_x_10) ;  /* 0x00000000001c8947 */ /* 0x000fea0003800000 */
[----:B0-----:R-:W0:Y:S02]  /*0d50*/  LDC.64 R4, c[0x0][0x5a0] ;  /* 0x00016800ff047b82 */ /* 0x001e240000000a00 */
[----:B0-----:R-:W2:Y:S02]  /*0d60*/  LDG.E.64 R4, desc[UR36][R4.64] ;  /* 0x0000002404047981 */ /* 0x001ea4000c1e1b00 */
[----:B--2---:R-:W-:-:S04]  /*0d70*/  ISETP.NE.U32.AND P0, PT, R4, RZ, PT ;  /* 0x000000ff0400720c */ /* 0x004fc80003f05070 */
[----:B------:R-:W-:-:S13]  /*0d80*/  ISETP.NE.AND.EX P0, PT, R5, RZ, PT, P0 ;  /* 0x000000ff0500720c */ /* 0x000fda0003f05300 */
[----:B------:R-:W-:Y:S05]  /*0d90*/  @!P0 BRA `(.L_x_10) ;  /* 0x0000000000088947 */ /* 0x000fea0003800000 */
[----:B-1----:R0:W5:Y:S01]  /*0da0*/  LD.E R155, desc[UR36][R4.64] ;  /* 0x00000024049b7980 */ /* 0x002162000c101900 */
[----:B------:R-:W-:Y:S05]  /*0db0*/  BRA `(.L_x_11) ;  /* 0x0000000000247947 */ /* 0x000fea0003800000 */
.L_x_10:
[----:B------:R-:W-:Y:S02]  /*0dc0*/  ULDC.64 UR4, c[0x0][0x590] ;  /* 0x0001640000047ab9 */ /* 0x000fe40000000a00 */
[----:B------:R-:W-:-:S04]  /*0dd0*/  ISETP.NE.U32.AND P0, PT, RZ, UR4, PT ;  /* 0x00000004ff007c0c */ /* 0x000fc8000bf05070 */
[----:B------:R-:W-:-:S13]  /*0de0*/  ISETP.NE.AND.EX P0, PT, RZ, UR5, PT, P0 ;  /* 0x00000005ff007c0c */ /* 0x000fda000bf05300 */
[----:B------:R-:W-:Y:S05]  /*0df0*/  @!P0 BRA `(.L_x_12) ;  /* 0x00000000000c8947 */ /* 0x000fea0003800000 */
[----:B0-----:R-:W1:Y:S02]  /*0e00*/  LDC.64 R4, c[0x0][0x590] ;  /* 0x00016400ff047b82 */ /* 0x001e640000000a00 */
[----:B-1----:R1:W5:Y:S01]  /*0e10*/  LDG.E R155, desc[UR36][R4.64] ;  /* 0x00000024049b7981 */ /* 0x002362000c1e1900 */
[----:B------:R-:W-:Y:S05]  /*0e20*/  BRA `(.L_x_11) ;  /* 0x0000000000087947 */ /* 0x000fea0003800000 */
.L_x_12:
[----:B------:R-:W-:Y:S02]  /*0e30*/  ULDC UR4, c[0x0][0x584] ;  /* 0x0001610000047ab9 */ /* 0x000fe40000000800 */
[----:B-1----:R-:W-:-:S07]  /*0e40*/  IMAD.U32 R155, RZ, RZ, UR4 ;  /* 0x00000004ff9b7e24 */ /* 0x002fce000f8e00ff */
.L_x_11:
[----:B------:R-:W-:-:S13]  /*0e50*/  LOP3.LUT P0, RZ, R0, 0xff, RZ, 0xc0, !PT ;  /* 0x000000ff00ff7812 */ /* 0x000fda000780c0ff */
[----:B------:R-:W-:Y:S05]  /*0e60*/  @!P0 EXIT ;  /* 0x000000000000894d */ /* 0x000fea0003800000 */
[----:B------:R-:W-:Y:S01]  /*0e70*/  ULDC UR4, c[0x0][0x28c] ;  /* 0x0000a30000047ab9 */ /* 0x000fe20000000800 */
[----:B------:R-:W-:Y:S01]  /*0e80*/  LOP3.LUT R164, R19, 0x1, RZ, 0xfc, !PT ;  /* 0x0000000113a47812 */ /* 0x000fe200078efcff */
[----:B------:R-:W-:Y:S01]  /*0e90*/  UIADD3 UR4, UR4, 0x7f, URZ ;  /* 0x0000007f04047890 */ /* 0x000fe2000fffe03f */
[----:B------:R-:W-:Y:S01]  /*0ea0*/  UMOV UR38, URZ ;  /* 0x0000003f00267c82 */ /* 0x000fe20008000000 */
[----:B------:R-:W-:Y:S02]  /*0eb0*/  UMOV UR39, URZ ;  /* 0x0000003f00277c82 */ /* 0x000fe40008000000 */
[----:B------:R-:W-:-:S04]  /*0ec0*/  USHF.R.S32.HI UR5, URZ, 0x1f, UR4 ;  /* 0x0000001f3f057899 */ /* 0x000fc80008011404 */
[----:B------:R-:W-:-:S04]  /*0ed0*/  ULEA.HI UR5, UR5, UR4, URZ, 0x7 ;  /* 0x0000000405057291 */ /* 0x000fc8000f8f383f */
[----:B------:R-:W-:-:S12]  /*0ee0*/  USHF.R.S32.HI UR40, URZ, 0x7, UR5 ;  /* 0x000000073f287899 */ /* 0x000fd80008011405 */
.L_x_284:
[----:B------:R-:W-:Y:S01]  /*0ef0*/  LOP3.LUT R0, R18, 0x80, RZ, 0xc0, !PT ;  /* 0x0000008012007812 */ /* 0x000fe200078ec0ff */
[----:B--2---:R-:W2:Y:S01]  /*0f00*/  S2UR UR7, SR_CgaCtaId ;  /* 0x00000000000779c3 */ /* 0x004ea20000008800 */
[----:B------:R-:W-:Y:S02]  /*0f10*/  UMOV UR6, 0x400 ;  /* 0x0000040000067882 */ /* 0x000fe40000000000 */
[----:B------:R-:W-:-:S06]  /*0f20*/  SHF.R.U32.HI R0, RZ, 0x7, R0 ;  /* 0x00000007ff007819 */ /* 0x000fcc0000011600 */
[----:B---3--:R-:W3:Y:S01]  /*0f30*/  SHFL.IDX PT, R0, R0, RZ, 0x1f ;  /* 0x00001fff00007589 */ /* 0x008ee200000e0000 */
[----:B--2---:R-:W-:Y:S01]  /*0f40*/  ULEA UR42, UR7, UR6, 0x18 ;  /* 0x00000006072a7291 */ /* 0x004fe2000f8ec03f */
[----:B---3--:R-:W-:-:S13]  /*0f50*/  R2UR UR4, R0 ;  /* 0x00000000000472ca */ /* 0x008fda00000e0000 */
[----:B------:R-:W-:-:S04]  /*0f60*/  ULEA.HI UR5, UR4, UR4, URZ, 0x1 ;  /* 0x0000000404057291 */ /* 0x000fc8000f8f083f */
[----:B------:R-:W-:-:S04]  /*0f70*/  ULOP3.LUT UR5, UR5, 0x7fffe, URZ, 0xc0, !UPT ;  /* 0x0007fffe05057892 */ /* 0x000fc8000f8ec03f */
[----:B------:R-:W-:-:S03]  /*0f80*/  UIADD3 UR5, UR4, -UR5, URZ ;  /* 0x8000000504057290 */ /* 0x000fc6000fffe03f */
[----:B------:R-:W-:Y:S01]  /*0f90*/  ULDC UR4, c[0x0][0x28c] ;  /* 0x0000a30000047ab9 */ /* 0x000fe20000000800 */
[----:B------:R-:W-:Y:S01]  /*0fa0*/  ULEA UR5, UR5, UR42, 0xd ;  /* 0x0000002a05057291 */ /* 0x000fe2000f8e683f */
[----:B------:R-:W-:-:S03]  /*0fb0*/  ISETP.LT.AND P0, PT, RZ, UR4, PT ;  /* 0x00000004ff007c0c */ /* 0x000fc6000bf01270 */
[----:B------:R-:W-:-:S04]  /*0fc0*/  UIADD3 UR5, UR5, 0x100, URZ ;  /* 0x0000010005057890 */ /* 0x000fc8000fffe03f */
[----:B------:R-:W-:-:S04]  /*0fd0*/  USHF.R.U32.HI UR5, URZ, 0x4, UR5 ;  /* 0x000000043f057899 */ /* 0x000fc80008011605 */
[----:B------:R-:W-:Y:S02]  /*0fe0*/  ULOP3.LUT UR41, UR5, 0x3fff, URZ, 0xc0, !UPT ;  /* 0x00003fff05297892 */ /* 0x000fe4000f8ec03f */
[----:B-1--45:R-:W-:Y:S10]  /*0ff0*/  @P0 BRA `(.L_x_13) ;  /* 0x0000000000400947 */ /* 0x032ff40003800000 */
[----:B------:R-:W-:Y:S01]  /*1000*/  MOV R0, 0x0 ;  /* 0x0000000000007802 */ /* 0x000fe20000000f00 */
[----:B------:R-:W-:Y:S01]  /*1010*/  ULDC.64 UR4, c[0x4][0x68] ;  /* 0x01001a0000047ab9 */ /* 0x000fe20000000a00 */
[----:B------:R-:W-:Y:S01]  /*1020*/  ULDC.64 UR6, c[0x4][0x8] ;  /* 0x0100020000067ab9 */ /* 0x000fe20000000a00 */
[----:B01----:R-:W-:Y:S01]  /*1030*/  IMAD.U32 R4, RZ, RZ, UR4 ;  /* 0x00000004ff047e24 */ /* 0x003fe2000f8e00ff */
[----:B------:R0:W1:Y:S01]  /*1040*/  LDC.64 R14, c[0x4][R0] ;  /* 0x01000000000e7b82 */ /* 0x0000620000000a00 */
[----:B------:R-:W-:Y:S01]  /*1050*/  IMAD.U32 R5, RZ, RZ, UR5 ;  /* 0x00000005ff057e24 */ /* 0x000fe2000f8e00ff */
[----:B------:R-:W-:Y:S01]  /*1060*/  ULDC.64 UR4, c[0x4][0x70] ;  /* 0x01001c0000047ab9 */ /* 0x000fe20000000a00 */
[----:B------:R-:W-:Y:S01]  /*1070*/  IMAD.U32 R10, RZ, RZ, UR6 ;  /* 0x00000006ff0a7e24 */ /* 0x000fe2000f8e00ff */
[----:B------:R-:W-:Y:S01]  /*1080*/  MOV R6, UR4 ;  /* 0x0000000400067c02 */ /* 0x000fe20008000f00 */
[----:B------:R-:W-:Y:S02]  /*1090*/  IMAD.U32 R7, RZ, RZ, UR5 ;  /* 0x00000005ff077e24 */ /* 0x000fe4000f8e00ff */
[----:B------:R-:W-:-:S02]  /*10a0*/  IMAD.U32 R11, RZ, RZ, UR7 ;  /* 0x00000007ff0b7e24 */ /* 0x000fc4000f8e00ff */
[----:B------:R-:W-:Y:S02]  /*10b0*/  IMAD.MOV.U32 R8, RZ, RZ, 0x1e1 ;  /* 0x000001e1ff087424 */ /* 0x000fe400078e00ff */
[----:B------:R-:W-:Y:S02]  /*10c0*/  IMAD.MOV.U32 R12, RZ, RZ, 0x1 ;  /* 0x00000001ff0c7424 */ /* 0x000fe400078e00ff */
[----:B0-----:R-:W-:-:S07]  /*10d0*/  IMAD.MOV.U32 R13, RZ, RZ, RZ ;  /* 0x000000ffff0d7224 */ /* 0x001fce00078e00ff */
[----:B------:R-:W-:-:S07]  /*10e0*/  LEPC R20, `(.L_x_13) ;  /* 0x000000001014794e */ /* 0x000fce0000000000 */
[----:B-1---5:R-:W-:Y:S05]  /*10f0*/  CALL.ABS.NOINC R14 ;  /* 0x000000000e007343 */ /* 0x022fea0003c00000 */
.L_x_13:
[----:B------:R-:W-:-:S13]  /*1100*/  ISETP.NE.AND P0, PT, R164, 0x3, PT ;  /* 0x00000003a400780c */ /* 0x000fda0003f05270 */
[----:B------:R-:W-:Y:S05]  /*1110*/  @!P0 BRA `(.L_x_14) ;  /* 0x0000000000048947 */ /* 0x000fea0003800000 */
[----:B------:R-:W-:Y:S01]  /*1120*/  BPT.TRAP 0x1 ;  /* 0x000000040000795c */ /* 0x000fe20000300000 */
.L_x_14:
[----:B------:R-:W-:Y:S01]  /*1130*/  IMAD.U32 R0, RZ, RZ, UR38 ;  /* 0x00000026ff007e24 */ /* 0x000fe2000f8e00ff */
[----:B------:R-:W-:-:S04]  /*1140*/  MOV R3, UR39 ;  /* 0x0000002700037c02 */ /* 0x000fc80008000f00 */
[----:B------:R-:W-:Y:S02]  /*1150*/  LEA R3, R3, UR42, 0x3 ;  /* 0x0000002a03037c11 */ /* 0x000fe4000f8e18ff */
[----:B------:R-:W-:-:S04]  /*1160*/  SHF.L.U32 R0, R0, 0x1f, RZ ;  /* 0x0000001f00007819 */ /* 0x000fc800000006ff */
[----:B------:R2:W3:Y:S01]  /*1170*/  SYNCS.PHASECHK.TRANS64.TRYWAIT P1, [R3+URZ], R0 ;  /* 0x00000000030075a7 */ /* 0x0004e2000802017f */
[----:B------:R-:W-:Y:S05]  /*1180*/  @!P0 BRA `(.L_x_15) ;  /* 0x0000000000048947 */ /* 0x000fea0003800000 */
[----:B------:R-:W-:Y:S01]  /*1190*/  BPT.TRAP 0x1 ;  /* 0x000000040000795c */ /* 0x000fe20000300000 */
.L_x_15:
[----:B---3--:R-:W-:Y:S05]  /*11a0*/  @P1 BRA `(.L_x_16) ;  /* 0x0000000000081947 */ /* 0x008fea0003800000 */
[----:B------:R-:W3:Y:S02]  /*11b0*/  SYNCS.PHASECHK.TRANS64.TRYWAIT P1, [R3+URZ], R0 ;  /* 0x00000000030075a7 */ /* 0x000ee4000802017f */
[----:B---3--:R-:W-:Y:S05]  /*11c0*/  @!P1 BRA `(.L_x_17) ;  /* 0x000000b400709947 */ /* 0x008fea0003800000 */
.L_x_16:
[----:B------:R-:W-:-:S04]  /*11d0*/  UISETP.LT.AND UP0, UPT, UR40, 0x1, UPT ;  /* 0x000000012800788c */ /* 0x000fc8000bf01270 */
[----:B------:R-:W-:-:S04]  /*11e0*/  USEL UR4, UR40, 0x1, UP0 ;  /* 0x0000000128047887 */ /* 0x000fc80008000000 */
[----:B------:R-:W-:-:S06]  /*11f0*/  UIADD3 UR4, UR40, -UR4, URZ ;  /* 0x8000000428047290 */ /* 0x000fcc000fffe03f */
[----:B--23--:R-:W-:Y:S01]  /*1200*/  IMAD.U32 R0, RZ, RZ, UR4 ;  /* 0x00000004ff007e24 */ /* 0x00cfe2000f8e00ff */
[----:B------:R-:W-:Y:S05]  /*1210*/  WARPSYNC.ALL ;  /* 0x0000000000007948 */ /* 0x000fea0003800000 */
[----:B------:R-:W-:Y:S01]  /*1220*/  ISETP.GE.AND P1, PT, R0, 0x1, PT ;  /* 0x000000010000780c */ /* 0x000fe20003f26270 */
[----:B------:R-:W-:Y:S01]  /*1230*/  UIADD3 UR4, UR42, 0x20100, URZ ;  /* 0x000201002a047890 */ /* 0x000fe2000fffe03f */
[----:B------:R-:W-:Y:S01]  /*1240*/  WARPGROUP.ARRIVE ;  /* 0x00000000000079c5 */ /* 0x000fe20000000000 */
[----:B------:R-:W-:Y:S01]  /*1250*/  UMOV UR9, 0x40000040 ;  /* 0x4000004000097882 */ /* 0x000fe20000000000 */
[----:B------:R-:W-:Y:S01]  /*1260*/  UMOV UR11, 0x40000040 ;  /* 0x40000040000b7882 */ /* 0x000fe20000000000 */
[----:B------:R-:W-:Y:S01]  /*1270*/  USHF.R.U32.HI UR4, URZ, 0x4, UR4 ;  /* 0x000000043f047899 */ /* 0x000fe20008011604 */
[----:B------:R-:W-:Y:S01]  /*1280*/  UMOV UR15, UR11 ;  /* 0x0000000b000f7c82 */ /* 0x000fe20008000000 */
[----:B------:R-:W-:-:S02]  /*1290*/  UMOV UR13, 0x40000040 ;  /* 0x40000040000d7882 */ /* 0x000fc40000000000 */
[----:B------:R-:W-:Y:S02]  /*12a0*/  ULOP3.LUT UR5, UR4, 0x3fff, URZ, 0xc0, !UPT ;  /* 0x00003fff04057892 */ /* 0x000fe4000f8ec03f */
[----:B------:R-:W-:Y:S02]  /*12b0*/  ULOP3.LUT UR4, UR41, 0x10000, URZ, 0xfc, !UPT ;  /* 0x0001000029047892 */ /* 0x000fe4000f8efc3f */
[----:B------:R-:W-:Y:S02]  /*12c0*/  ULOP3.LUT UR5, UR5, 0x10000, URZ, 0xfc, !UPT ;  /* 0x0001000005057892 */ /* 0x000fe4000f8efc3f */
[----:B------:R-:W-:Y:S02]  /*12d0*/  ULEA UR8, UR39, UR4, 0xc ;  /* 0x0000000427087291 */ /* 0x000fe4000f8e603f */
[----:B------:R-:W-:Y:S02]  /*12e0*/  ULEA UR6, UR39, UR5, 0xb ;  /* 0x0000000527067291 */ /* 0x000fe4000f8e583f */
[----:B------:R-:W-:-:S05]  /*12f0*/  UIADD3 UR12, UR8, 0x400, URZ ;  /* 0x00000400080c7890 */ /* 0x000fca000fffe03f */
[----:B------:R-:W-:Y:S02]  /*1300*/  UMOV UR10, UR6 ;  /* 0x00000006000a7c82 */ /* 0x000fe40008000000 */
[----:B------:R-:W-:Y:S01]  /*1310*/  HGMMA.64x128x16.F32 R88, gdesc[UR8], RZ, !UPT, gsb0 ;  /* 0x01e00000085879f0 */ /* 0x000fe2000c0008ff */
[----:B------:R-:W-:Y:S02]  /*1320*/  UMOV UR14, UR10 ;  /* 0x0000000a000e7c82 */ /* 0x000fe40008000000 */
[----:B------:R-:W-:Y:S02]  /*1330*/  WARPGROUP.DEPBAR.LE gsb0, 0x0 ;  /* 0x00008000000079c5 */ /* 0x000fe40000010000 */
[----:B------:R-:W-:-:S07]  /*1340*/  WARPGROUP.ARRIVE ;  /* 0x00000000000079c5 */ /* 0x000fce0000000000 */
[----:B------:R-:W-:Y:S01]  /*1350*/  HGMMA.64x128x16.F32 R24, gdesc[UR12], RZ, !UPT, gsb0 ;  /* 0x01e000000c1879f0 */ /* 0x000fe2000c0008ff */
[----:B------:R-:W-:Y:S02]  /*1360*/  UIADD3 UR12, UR8, 0x2, URZ ;  /* 0x00000002080c7890 */ /* 0x000fe4000fffe03f */
[----:B------:R-:W-:Y:S01]  /*1370*/  UIADD3 UR14, UR6, 0x2, URZ ;  /* 0x00000002060e7890 */ /* 0x000fe2000fffe03f */
[----:B------:R-:W-:Y:S01]  /*1380*/  UMOV UR13, 0x40000040 ;  /* 0x40000040000d7882 */ /* 0x000fe20000000000 */
[----:B------:R-:W-:Y:S01]  /*1390*/  UMOV UR15, 0x40000040 ;  /* 0x40000040000f7882 */ /* 0x000fe20000000000 */
[----:B------:R-:W-:Y:S02]  /*13a0*/  WARPGROUP.DEPBAR.LE gsb0, 0x0 ;  /* 0x00008000000079c5 */ /* 0x000fe40000010000 */
[----:B------:R-:W-:-:S06]  /*13b0*/  WARPGROUP.ARRIVE ;  /* 0x00000000000079c5 */ /* 0x000fcc0000000000 */
[----:B------:R-:W-:Y:S01]  /*13c0*/  HGMMA.64x128x16.F32 R88, gdesc[UR12], R88, gsb0 ;  /* 0x01e000000c5879f0 */ /* 0x000fe20008000858 */
[----:B------:R-:W-:Y:S01]  /*13d0*/  UIADD3 UR12, UR8, 0x402, URZ ;  /* 0x00000402080c7890 */ /* 0x000fe2000fffe03f */
[----:B------:R-:W-:Y:S01]  /*13e0*/  UMOV UR13, 0x40000040 ;  /* 0x40000040000d7882 */ /* 0x000fe20000000000 */
[----:B------:R-:W-:Y:S02]  /*13f0*/  WARPGROUP.DEPBAR.LE gsb0, 0x0 ;  /* 0x00008000000079c5 */ /* 0x000fe40000010000 */
[----:B------:R-:W-:-:S07]  /*1400*/  WARPGROUP.ARRIVE ;  /* 0x00000000000079c5 */ /* 0x000fce0000000000 */
[----:B------:R-:W-:Y:S01]  /*1410*/  HGMMA.64x128x16.F32 R24, gdesc[UR12], R24, gsb0 ;  /* 0x01e000000c1879f0 */ /* 0x000fe20008000818 */
        /* <DEDUP_REMOVED lines=71> */
[----:B------:R-:W-:Y:S03]  /*1890*/  HGMMA.64x128x16.F32 R24, gdesc[UR12], R24, gsb0 ;  /* 0x01e000000c1879f0 */ /* 0x000fe60008000818 */
[----:B------:R-:W-:Y:S02]  /*18a0*/  WARPGROUP.DEPBAR.LE gsb0, 0x0 ;  /* 0x00008000000079c5 */ /* 0x000fe40000010000 */
[----:B------:R-:W-:Y:S05]  /*18b0*/  @!P1 BRA `(.L_x_18) ;  /* 0x00000008002c9947 */ /* 0x000fea0003800000 */
[----:B------:R-:W-:-:S04]  /*18c0*/  UIADD3 UR6, UR39, 0x1, URZ ;  /* 0x0000000127067890 */ /* 0x000fc8000fffe03f */
[----:B------:R-:W-:-:S04]  /*18d0*/  UISETP.NE.AND UP0, UPT, UR6, 0x2, UPT ;  /* 0x000000020600788c */ /* 0x000fc8000bf05270 */
[----:B------:R-:W-:Y:S02]  /*18e0*/  USEL UR7, URZ, 0x1, UP0 ;  /* 0x000000013f077887 */ /* 0x000fe40008000000 */
[----:B------:R-:W-:Y:S02]  /*18f0*/  USEL UR6, UR6, URZ, UP0 ;  /* 0x0000003f06067287 */ /* 0x000fe40008000000 */
[----:B------:R-:W-:-:S06]  /*1900*/  ULOP3.LUT UR7, UR38, UR7, URZ, 0x3c, !UPT ;  /* 0x0000000726077292 */ /* 0x000fcc000f8e3c3f */
[----:B01----:R-:W-:Y:S01]  /*1910*/  IMAD.U32 R5, RZ, RZ, UR7 ;  /* 0x00000007ff057e24 */ /* 0x003fe2000f8e00ff */
[----:B------:R-:W-:-:S06]  /*1920*/  UMOV UR7, UR39 ;  /* 0x0000002700077c82 */ /* 0x000fcc0008000000 */
.L_x_25:
[----:B01----:R-:W-:Y:S05]  /*1930*/  @!P0 BRA `(.L_x_19) ;  /* 0x0000000000048947 */ /* 0x003fea0003800000 */
[----:B------:R-:W-:Y:S01]  /*1940*/  BPT.TRAP 0x1 ;  /* 0x000000040000795c */ /* 0x000fe20000300000 */
.L_x_19:
[----:B------:R-:W0:Y:S01]  /*1950*/  S2UR UR9, SR_CgaCtaId ;  /* 0x00000000000979c3 */ /* 0x000e220000008800 */
[----:B------:R-:W-:Y:S01]  /*1960*/  UMOV UR8, 0x400 ;  /* 0x0000040000087882 */ /* 0x000fe20000000000 */
[----:B------:R-:W-:Y:S01]  /*1970*/  SHF.L.U32 R3, R5, 0x1f, RZ ;  /* 0x0000001f05037819 */ /* 0x000fe200000006ff */
[----:B0-----:R-:W-:-:S04]  /*1980*/  ULEA UR8, UR9, UR8, 0x18 ;  /* 0x0000000809087291 */ /* 0x001fc8000f8ec03f */
[----:B------:R-:W-:-:S09]  /*1990*/  ULEA UR9, UR6, UR8, 0x3 ;  /* 0x0000000806097291 */ /* 0x000fd2000f8e183f */
[----:B------:R0:W1:Y:S01]  /*19a0*/  SYNCS.PHASECHK.TRANS64.TRYWAIT P1, [UR9], R3 ;  /* 0x00000003ff0075a7 */ /* 0x0000620008020149 */
[----:B------:R-:W-:Y:S05]  /*19b0*/  @!P0 BRA `(.L_x_20) ;  /* 0x0000000000048947 */ /* 0x000fea0003800000 */
[----:B------:R-:W-:Y:S01]  /*19c0*/  BPT.TRAP 0x1 ;  /* 0x000000040000795c */ /* 0x000fe20000300000 */
.L_x_20:
[----:B-1----:R-:W-:Y:S05]  /*19d0*/  @P1 BRA `(.L_x_21) ;  /* 0x0000000000081947 */ /* 0x002fea0003800000 */
[----:B------:R-:W1:Y:S02]  /*19e0*/  SYNCS.PHASECHK.TRANS64.TRYWAIT P1, [UR9], R3 ;  /* 0x00000003ff0075a7 */ /* 0x000e640008020149 */
[----:B-1----:R-:W-:Y:S05]  /*19f0*/  @!P1 BRA `(.L_x_22) ;  /* 0x000000ac00789947 */ /* 0x002fea0003800000 */
.L_x_21:
[----:B------:R-:W-:Y:S01]  /*1a00*/  ULEA UR12, UR6, UR4, 0xc ;  /* 0x00000004060c7291 */ /* 0x000fe2000f8e603f */
[----:B------:R-:W-:Y:S01]  /*1a10*/  WARPGROUP.ARRIVE ;  /* 0x00000000000079c5 */ /* 0x000fe20000000000 */
[----:B------:R-:W-:Y:S01]  /*1a20*/  ULEA UR10, UR6, UR5, 0xb ;  /* 0x00000005060a7291 */ /* 0x000fe2000f8e583f */
[----:B------:R-:W-:Y:S01]  /*1a30*/  UMOV UR13, 0x40000040 ;  /* 0x40000040000d7882 */ /* 0x000fe20000000000 */
[----:B------:R-:W-:Y:S01]  /*1a40*/  UMOV UR15, 0x40000040 ;  /* 0x40000040000f7882 */ /* 0x000fe20000000000 */
[----:B------:R-:W-:Y:S01]  /*1a50*/  UIADD3 UR16, UR12, 0x400, URZ ;  /* 0x000004000c107890 */ /* 0x000fe2000fffe03f */
[----:B------:R-:W-:-:S03]  /*1a60*/  UMOV UR19, UR15 ;  /* 0x0000000f00137c82 */ /* 0x000fc60008000000 */
[----:B------:R-:W-:Y:S01]  /*1a70*/  UMOV UR14, UR10 ;  /* 0x0000000a000e7c82 */ /* 0x000fe20008000000 */
[----:B------:R-:W-:Y:S01]  /*1a80*/  UMOV UR17, 0x40000040 ;  /* 0x4000004000117882 */ /* 0x000fe20000000000 */
[----:B------:R-:W-:Y:S01]  /*1a90*/  HGMMA.64x128x16.F32 R88, gdesc[UR12], R88, gsb0 ;  /* 0x01e000000c5879f0 */ /* 0x000fe20008000858 */
[----:B------:R-:W-:Y:S02]  /*1aa0*/  UMOV UR18, UR14 ;  /* 0x0000000e00127c82 */ /* 0x000fe40008000000 */
        /* <DEDUP_REMOVED lines=89> */
[----:B------:R-:W-:Y:S01]  /*2040*/  BPT.TRAP 0x1 ;  /* 0x000000040000795c */ /* 0x000fe20000300000 */
.L_x_23:
[----:B------:R-:W-:Y:S01]  /*2050*/  ULEA UR8, UR7, UR8, 0x3 ;  /* 0x0000000807087291 */ /* 0x000fe2000f8e183f */
[----:B------:R-:W-:-:S03]  /*2060*/  ISETP.GT.U32.AND P1, PT, R19, 0x1, PT ;  /* 0x000000011300780c */ /* 0x000fc60003f24070 */
[----:B------:R-:W-:-:S04]  /*2070*/  UIADD3 UR8, UR8, 0x10, URZ ;  /* 0x0000001008087890 */ /* 0x000fc8000fffe03f */
[----:B------:R-:W-:-:S09]  /*2080*/  UPRMT UR8, URZ, 0x654, UR8 ;  /* 0x000006543f087896 */ /* 0x000fd20008000008 */
[----:B------:R-:W-:Y:S01]  /*2090*/  SYNCS.ARRIVE.TRANS64.RED.A1T0 RZ, [UR8], RZ ;  /* 0x000000ffffff79a7 */ /* 0x000fe20008100408 */
[----:B------:R-:W-:Y:S05]  /*20a0*/  @P1 BRA `(.L_x_24) ;  /* 0x0000000000041947 */ /* 0x000fea0003800000 */
[----:B------:R-:W-:Y:S01]  /*20b0*/  BPT.TRAP 0x1 ;  /* 0x000000040000795c */ /* 0x000fe20000300000 */
.L_x_24:
[----:B------:R-:W-:Y:S01]  /*20c0*/  UIADD3 UR6, UR6, 0x1, URZ ;  /* 0x0000000106067890 */ /* 0x000fe2000fffe03f */
[C---:B------:R-:W-:Y:S01]  /*20d0*/  ISETP.GT.AND P1, PT, R0.reuse, 0x1, PT ;  /* 0x000000010000780c */ /* 0x040fe20003f24270 */
[----:B------:R-:W-:Y:S01]  /*20e0*/  UIADD3 UR7, UR7, 0x1, URZ ;  /* 0x0000000107077890 */ /* 0x000fe2000fffe03f */
[----:B------:R-:W-:Y:S01]  /*20f0*/  VIADD R0, R0, 0xffffffff ;  /* 0xffffffff00007836 */ /* 0x000fe20000000000 */
[----:B------:R-:W-:Y:S02]  /*2100*/  UISETP.NE.AND UP0, UPT, UR6, 0x2, UPT ;  /* 0x000000020600788c */ /* 0x000fe4000bf05270 */
[----:B------:R-:W-:Y:S02]  /*2110*/  UISETP.NE.AND UP1, UPT, UR7, 0x2, UPT ;  /* 0x000000020700788c */ /* 0x000fe4000bf25270 */
[----:B------:R-:W-:Y:S02]  /*2120*/  USEL UR8, URZ, 0x1, UP0 ;  /* 0x000000013f087887 */ /* 0x000fe40008000000 */
[----:B------:R-:W-:-:S02]  /*2130*/  USEL UR6, UR6, URZ, UP0 ;  /* 0x0000003f06067287 */ /* 0x000fc40008000000 */
[----:B------:R-:W-:Y:S02]  /*2140*/  USEL UR7, UR7, URZ, UP1 ;  /* 0x0000003f07077287 */ /* 0x000fe40008800000 */
[----:B------:R-:W-:Y:S01]  /*2150*/  LOP3.LUT R5, R5, UR8, RZ, 0x3c, !PT ;  /* 0x0000000805057c12 */ /* 0x000fe2000f8e3cff */
[----:B------:R-:W-:Y:S09]  /*2160*/  @P1 BRA `(.L_x_25) ;  /* 0xfffffff400f01947 */ /* 0x000ff2000383ffff */
.L_x_18:
[----:B------:R-:W2:Y:S02]  /*2170*/  LDC R0, c[0x0][0x28c] ;  /* 0x0000a300ff007b82 */ /* 0x000ea40000000800 */
[----:B--2---:R-:W-:-:S13]  /*2180*/  ISETP.GE.AND P1, PT, R0, 0x1, PT ;  /* 0x000000010000780c */ /* 0x004fda0003f26270 */
[----:B------:R-:W-:Y:S05]  /*2190*/  @!P1 BRA `(.L_x_26) ;  /* 0x0000000000409947 */ /* 0x000fea0003800000 */
[----:B------:R-:W-:Y:S05]  /*21a0*/  @!P0 BRA `(.L_x_27) ;  /* 0x0000000000048947 */ /* 0x000fea0003800000 */
[----:B------:R-:W-:Y:S01]  /*21b0*/  BPT.TRAP 0x1 ;  /* 0x000000040000795c */ /* 0x000fe20000300000 */
.L_x_27:
[----:B------:R-:W2:Y:S01]  /*21c0*/  S2UR UR6, SR_CgaCtaId ;  /* 0x00000000000679c3 */ /* 0x000ea20000008800 */
[----:B------:R-:W-:Y:S01]  /*21d0*/  UISETP.LT.AND UP0, UPT, UR40, 0x1, UPT ;  /* 0x000000012800788c */ /* 0x000fe2000bf01270 */
[----:B------:R-:W-:Y:S01]  /*21e0*/  ISETP.GT.U32.AND P0, PT, R19, 0x1, PT ;  /* 0x000000011300780c */ /* 0x000fe20003f04070 */
[----:B------:R-:W-:Y:S02]  /*21f0*/  UMOV UR5, 0x400 ;  /* 0x0000040000057882 */ /* 0x000fe40000000000 */
[----:B------:R-:W-:-:S04]  /*2200*/  USEL UR4, UR40, 0x1, UP0 ;  /* 0x0000000128047887 */ /* 0x000fc80008000000 */
[----:B------:R-:W-:-:S04]  /*2210*/  UIADD3 UR4, UR39, UR40, -UR4 ;  /* 0x0000002827047290 */ /* 0x000fc8000fffe804 */
[----:B------:R-:W-:-:S04]  /*2220*/  USHF.L.U32 UR4, UR4, 0x3, URZ ;  /* 0x0000000304047899 */ /* 0x000fc8000800063f */
[----:B------:R-:W-:Y:S02]  /*2230*/  ULOP3.LUT UR4, UR4, 0x8, URZ, 0xc0, !UPT ;  /* 0x0000000804047892 */ /* 0x000fe4000f8ec03f */
[----:B--2---:R-:W-:-:S04]  /*2240*/  ULEA UR5, UR6, UR5, 0x18 ;  /* 0x0000000506057291 */ /* 0x004fc8000f8ec03f */
[----:B------:R-:W-:-:S04]  /*2250*/  UIADD3 UR4, UR5, 0x10, UR4 ;  /* 0x0000001005047890 */ /* 0x000fc8000fffe004 */
[----:B------:R-:W-:-:S09]  /*2260*/  UPRMT UR4, URZ, 0x654, UR4 ;  /* 0x000006543f047896 */ /* 0x000fd20008000004 */
[----:B------:R-:W-:Y:S01]  /*2270*/  SYNCS.ARRIVE.TRANS64.RED.A1T0 RZ, [UR4], RZ ;  /* 0x000000ffffff79a7 */ /* 0x000fe20008100404 */
[----:B------:R-:W-:Y:S05]  /*2280*/  @P0 BRA `(.L_x_26) ;  /* 0x0000000000040947 */ /* 0x000fea0003800000 */
[----:B------:R-:W-:Y:S01]  /*2290*/  BPT.TRAP 0x1 ;  /* 0x000000040000795c */ /* 0x000fe20000300000 */
.L_x_26:
[----:B------:R-:W2:Y:S01]  /*22a0*/  LDC R6, c[0x0][0x288] ;  /* 0x0000a200ff067b82 */ /* 0x000ea20000000800 */
[----:B01----:R-:W-:Y:S01]  /*22b0*/  LOP3.LUT R4, R18, 0x60, RZ, 0xc0, !PT ;  /* 0x0000006012047812 */ /* 0x003fe200078ec0ff */
[----:B------:R-:W-:Y:S01]  /*22c0*/  UIADD3 UR39, UR40, UR39, URZ ;  /* 0x0000002728277290 */ /* 0x000fe2000fffe03f */
[----:B------:R-:W-:Y:S01]  /*22d0*/  LOP3.LUT R0, R22, 0x1, RZ, 0xc0, !PT ;  /* 0x0000000116007812 */ /* 0x000fe200078ec0ff */
[----:B------:R-:W-:Y:S01]  /*22e0*/  IMAD.SHL.U32 R13, R153, 0x80, RZ ;  /* 0x00000080990d7824 */ /* 0x000fe200078e00ff */
[----:B------:R-:W-:Y:S01]  /*22f0*/  SHF.R.U32.HI R3, RZ, 0x2, R18 ;  /* 0x00000002ff037819 */ /* 0x000fe20000011612 */
[----:B------:R-:W-:Y:S01]  /*2300*/  USHF.R.U32.HI UR4, URZ, 0x1, UR39 ;  /* 0x000000013f047899 */ /* 0x000fe20008011627 */
[----:B------:R-:W-:Y:S01]  /*2310*/  SHF.R.U32.HI R10, RZ, 0x1, R4 ;  /* 0x00000001ff0a7819 */ /* 0x000fe20000011604 */
[----:B------:R-:W-:Y:S01]  /*2320*/  IMAD.SHL.U32 R4, R0, 0x40, RZ ;  /* 0x0000004000047824 */ /* 0x000fe200078e00ff */
[----:B------:R-:W-:Y:S01]  /*2330*/  LOP3.LUT R3, R3, 0x7, RZ, 0xc0, !PT ;  /* 0x0000000703037812 */ /* 0x000fe200078ec0ff */
[----:B------:R-:W-:Y:S01]  /*2340*/  IMAD.SHL.U32 R15, R152, 0x100, RZ ;  /* 0x00000100980f7824 */ /* 0x000fe200078e00ff */
[----:B------:R-:W-:Y:S01]  /*2350*/  ULOP3.LUT UR4, UR4, 0x1, URZ, 0xc0, !UPT ;  /* 0x0000000104047892 */ /* 0x000fe2000f8ec03f */
[----:B------:R-:W-:Y:S01]  /*2360*/  SHF.R.S32.HI R21, RZ, 0x1f, R23 ;  /* 0x0000001fff157819 */ /* 0x000fe20000011417 */
[----:B------:R-:W-:Y:S01]  /*2370*/  ULDC UR8, c[0x0][0x284] ;  /* 0x0000a10000087ab9 */ /* 0x000fe20000000800 */
[--C-:B------:R-:W-:Y:S01]  /*2380*/  IADD3 R5, RZ, -R10, -R3.reuse ;  /* 0x8000000aff057210 */ /* 0x100fe20007ffe803 */
[----:B------:R-:W-:Y:S01]  /*2390*/  UISETP.GT.U32.AND UP1, UPT, UR39, 0x1, UPT ;  /* 0x000000012700788c */ /* 0x000fe2000bf24070 */
[----:B------:R-:W-:Y:S01]  /*23a0*/  LOP3.LUT R3, R4, 0x40, R3, 0xe2, !PT ;  /* 0x0000004004037812 */ /* 0x000fe200078ee203 */
[----:B------:R-:W-:Y:S01]  /*23b0*/  UISETP.NE.U32.AND UP0, UPT, UR4, 0x1, UPT ;  /* 0x000000010400788c */ /* 0x000fe2000bf05070 */
[----:B------:R-:W-:Y:S01]  /*23c0*/  LOP3.LUT R4, R18, 0x3, RZ, 0xc0, !PT ;  /* 0x0000000312047812 */ /* 0x000fe200078ec0ff */
[----:B------:R-:W-:Y:S01]  /*23d0*/  ULDC.64 UR6, c[0x0][0x5d0] ;  /* 0x0001740000067ab9 */ /* 0x000fe20000000a00 */
[----:B------:R-:W-:Y:S01]  /*23e0*/  UISETP.LT.U32.AND UP1, UPT, UR40, 0x2, UP1 ;  /* 0x000000022800788c */ /* 0x000fe20008f21070 */
[----:B------:R-:W-:Y:S01]  /*23f0*/  IMAD.WIDE R8, R152, 0x100, RZ ;  /* 0x0000010098087825 */ /* 0x000fe200078e02ff */
[----:B------:R-:W-:Y:S01]  /*2400*/  UISETP.GT.U32.AND UP0, UPT, UR40, 0x1, !UP0 ;  /* 0x000000012800788c */ /* 0x000fe2000c704070 */
[----:B--2---:R-:W-:-:S02]  /*2410*/  ISETP.GE.AND P0, PT, R13, R6, PT ;  /* 0x000000060d00720c */ /* 0x004fc40003f06270 */
[----:B------:R-:W-:Y:S01]  /*2420*/  IMAD R12, R4, -0x2, R6 ;  /* 0xfffffffe040c7824 */ /* 0x000fe200078e0206 */
[----:B------:R-:W-:Y:S01]  /*2430*/  SHF.L.U32 R6, R18, 0x1, RZ ;  /* 0x0000000112067819 */ /* 0x000fe200000006ff */
[----:B------:R-:W-:Y:S01]  /*2440*/  IMAD R4, R21, UR6, RZ ;  /* 0x0000000615047c24 */ /* 0x000fe2000f8e02ff */
[----:B------:R-:W-:Y:S01]  /*2450*/  ISETP.GE.OR P0, PT, R15, UR8, P0 ;  /* 0x000000080f007c0c */ /* 0x000fe20008706670 */
[----:B------:R-:W-:Y:S01]  /*2460*/  IMAD R0, R0, -0x40, R5 ;  /* 0xffffffc000007824 */ /* 0x000fe200078e0205 */
[----:B------:R-:W-:Y:S01]  /*2470*/  LOP3.LUT R6, R13, 0x6, R6, 0xf8, !PT ;  /* 0x000000060d067812 */ /* 0x000fe200078ef806 */
[----:B------:R-:W-:Y:S01]  /*2480*/  USEL UR5, URZ, 0x1, !UP1 ;  /* 0x000000013f057887 */ /* 0x000fe2000c800000 */
[----:B------:R-:W-:Y:S01]  /*2490*/  IMAD R11, R23, UR7, R4 ;  /* 0x00000007170b7c24 */ /* 0x000fe2000f8e0204 */
[----:B------:R-:W-:Y:S01]  /*24a0*/  USEL UR4, URZ, 0x1, !UP0 ;  /* 0x000000013f047887 */ /* 0x000fe2000c000000 */
[----:B------:R-:W-:Y:S01]  /*24b0*/  SHF.R.S32.HI R7, RZ, 0x1f, R6 ;  /* 0x0000001fff077819 */ /* 0x000fe20000011406 */
[----:B------:R-:W-:Y:S01]  /*24c0*/  ULOP3.LUT UR39, UR39, 0x1, URZ, 0xc0, !UPT ;  /* 0x0000000127277892 */ /* 0x000fe2000f8ec03f */
[----:B------:R-:W-:Y:S01]  /*24d0*/  LOP3.LUT R153, R8, R3, R10, 0xfe, !PT ;  /* 0x0000000308997212 */ /* 0x000fe200078efe0a */
[----:B------:R-:W-:Y:S01]  /*24e0*/  ULOP3.LUT UR38, UR4, UR38, UR5, 0x96, !UPT ;  /* 0x0000002604267292 */ /* 0x000fe2000f8e9605 */
[----:B------:R-:W-:Y:S01]  /*24f0*/  IADD3 R3, -R15, UR8, R0 ;  /* 0x000000080f037c10 */ /* 0x000fe2000fffe100 */
[----:B------:R-:W-:-:S04]  /*2500*/  IMAD.WIDE.U32 R4, R23, UR6, R6 ;  /* 0x0000000617047c25 */ /* 0x000fc8000f8e0006 */
[----:B------:R-:W-:Y:S02]  /*2510*/  IMAD.IADD R11, R5, 0x1, R11 ;  /* 0x00000001050b7824 */ /* 0x000fe400078e020b */
[----:B------:R-:W-:Y:S02]  /*2520*/  IMAD.IADD R0, R12, 0x1, -R13 ;  /* 0x000000010c007824 */ /* 0x000fe400078e0a0d */
[----:B------:R-:W-:Y:S02]  /*2530*/  IMAD.MOV.U32 R152, RZ, RZ, -0x1 ;  /* 0xffffffffff987424 */ /* 0x000fe400078e00ff */
[----:B------:R-:W-:Y:S01]  /*2540*/  IMAD.MOV.U32 R10, RZ, RZ, R4 ;  /* 0x000000ffff0a7224 */ /* 0x000fe200078e0004 */
[----:B------:R-:W-:Y:S06]  /*2550*/  @P0 BRA `(.L_x_28) ;  /* 0x00000084006c0947 */ /* 0x000fec0003800000 */
[----:B------:R-:W0:Y:S01]  /*2560*/  LDC.64 R4, c[0x0][0x5c8] ;  /* 0x00017200ff047b82 */ /* 0x000e220000000a00 */
[----:B-----5:R-:W-:Y:S01]  /*2570*/  FSETP.NEU.AND P0, PT, R155, RZ, PT ;  /* 0x000000ff9b00720b */ /* 0x020fe20003f0d000 */
[----:B------:R-:W-:Y:S01]  /*2580*/  BSSY B0, `(.L_x_28) ;  /* 0x0000858000007945 */ /* 0x000fe20003800000 */
[----:B------:R-:W-:-:S04]  /*2590*/  ISETP.GT.AND P3, PT, R3, RZ, PT ;  /* 0x000000ff0300720c */ /* 0x000fc80003f64270 */
[----:B------:R-:W-:Y:S01]  /*25a0*/  ISETP.GT.AND P1, PT, R0, RZ, P3 ;  /* 0x000000ff0000720c */ /* 0x000fe20001f24270 */
[-C--:B0-----:R-:W-:Y:S02]  /*25b0*/  IMAD R12, R9, R4.reuse, RZ ;  /* 0x00000004090c7224 */ /* 0x081fe400078e02ff */
[----:B------:R-:W-:-:S04]  /*25c0*/  IMAD.WIDE.U32 R166, R153, R4, R10 ;  /* 0x0000000499a67225 */ /* 0x000fc800078e000a */
[----:B------:R-:W-:-:S04]  /*25d0*/  IMAD R11, R153, R5, R12 ;  /* 0x00000005990b7224 */ /* 0x000fc800078e020c */
[----:B------:R-:W-:Y:S01]  /*25e0*/  IMAD.IADD R169, R167, 0x1, R11 ;  /* 0x00000001a7a97824 */ /* 0x000fe200078e020b */
[----:B------:R-:W-:Y:S06]  /*25f0*/  @!P0 BRA `(.L_x_29) ;  /* 0x00000060000c8947 */ /* 0x000fec0003800000 */
[----:B------:R-:W0:Y:S01]  /*2600*/  LDC.64 R12, c[0x0][0x5b8] ;  /* 0x00016e00ff0c7b82 */ /* 0x000e220000000a00 */
[----:B------:R-:W-:-:S07]  /*2610*/  ULDC.64 UR4, c[0x0][0x5c0] ;  /* 0x0001700000047ab9 */ /* 0x000fce0000000a00 */
[----:B------:R-:W1:Y:S08]  /*2620*/  LDC.64 R14, c[0x0][0x5b0] ;  /* 0x00016c00ff0e7b82 */ /* 0x000e700000000a00 */
[----:B------:R-:W2:Y:S01]  /*2630*/  LDC.64 R10, c[0x0][0x5a8] ;  /* 0x00016a00ff0a7b82 */ /* 0x000ea20000000a00 */
[----:B0-----:R-:W-:-:S04]  /*2640*/  IMAD R20, R21, R12, RZ ;  /* 0x0000000c15147224 */ /* 0x001fc800078e02ff */
[C---:B------:R-:W-:Y:S02]  /*2650*/  IMAD R13, R23.reuse, R13, R20 ;  /* 0x0000000d170d7224 */ /* 0x040fe400078e0214 */
[----:B------:R-:W-:-:S04]  /*2660*/  IMAD.WIDE.U32 R20, R23, R12, R6 ;  /* 0x0000000c17147225 */ /* 0x000fc800078e0006 */
[----:B-1----:R-:W-:Y:S01]  /*2670*/  IMAD R156, R9, R14, RZ ;  /* 0x0000000e099c7224 */ /* 0x002fe200078e02ff */
[----:B------:R-:W-:-:S03]  /*2680*/  IADD3 R157, R21, R13, RZ ;  /* 0x0000000d159d7210 */ /* 0x000fc60007ffe0ff */
[----:B------:R-:W-:Y:S02]  /*2690*/  IMAD R167, R153, R15, R156 ;  /* 0x0000000f99a77224 */ /* 0x000fe400078e029c */
[----:B------:R-:W-:-:S04]  /*26a0*/  IMAD.MOV.U32 R156, RZ, RZ, R20 ;  /* 0x000000ffff9c7224 */ /* 0x000fc800078e0014 */
[----:B------:R-:W-:-:S04]  /*26b0*/  IMAD.WIDE.U32 R158, R153, R14, R156 ;  /* 0x0000000e999e7225 */ /* 0x000fc800078e009c */
[----:B------:R-:W-:Y:S01]  /*26c0*/  IMAD.IADD R159, R159, 0x1, R167 ;  /* 0x000000019f9f7824 */ /* 0x000fe200078e02a7 */
[----:B--2---:R-:W-:-:S04]  /*26d0*/  LEA R160, P0, R158, R10, 0x1 ;  /* 0x0000000a9ea07211 */ /* 0x004fc800078008ff */
[----:B------:R-:W-:-:S05]  /*26e0*/  LEA.HI.X R161, R158, R11, R159, 0x1, P0 ;  /* 0x0000000b9ea17211 */ /* 0x000fca00000f0c9f */
[----:B------:R-:W2:Y:S01]  /*26f0*/  @P1 LDG.E.LTC128B.U16 R165, desc[UR36][R160.64] ;  /* 0x00000024a0a51981 */ /* 0x000ea2000c1e1520 */
[----:B------:R-:W-:Y:S01]  /*2700*/  IMAD.WIDE.U32 R162, R153, R14, R6 ;  /* 0x0000000e99a27225 */ /* 0x000fe200078e0006 */
[----:B------:R-:W-:Y:S01]  /*2710*/  ISETP.GT.AND P2, PT, R0, 0x1, P3 ;  /* 0x000000010000780c */ /* 0x000fe20001f44270 */
[----:B------:R-:W-:Y:S02]  /*2720*/  BSSY B1, `(.L_x_30) ;  /* 0x0000012000017945 */ /* 0x000fe40003800000 */
[----:B------:R-:W-:Y:S02]  /*2730*/  IMAD.IADD R163, R167, 0x1, R163 ;  /* 0x00000001a7a37824 */ /* 0x000fe400078e02a3 */
[----:B------:R-:W-:-:S04]  /*2740*/  IMAD.WIDE.U32 R162, R23, R12, R162 ;  /* 0x0000000c17a27225 */ /* 0x000fc800078e00a2 */
[----:B--2---:R-:W-:-:S05]  /*2750*/  HADD2.F32 R158, -RZ, R165.H0_H0 ;  /* 0x200000a5ff9e7230 */ /* 0x004fca0000004100 */
[----:B------:R-:W-:Y:S01]  /*2760*/  FMUL R159, R158, R155 ;  /* 0x0000009b9e9f7220 */ /* 0x000fe20000400000 */
[----:B------:R-:W-:-:S03]  /*2770*/  LEA R158, P0, R166, UR4, 0x1 ;  /* 0x00000004a69e7c11 */ /* 0x000fc6000f8008ff */
[----:B------:R-:W-:Y:S01]  /*2780*/  FFMA R159, R88, R154, R159 ;  /* 0x0000009a589f7223 */ /* 0x000fe2000000009f */
[----:B------:R-:W-:-:S04]  /*2790*/  IMAD.IADD R88, R13, 0x1, R163 ;  /* 0x000000010d587824 */ /* 0x000fc800078e02a3 */
[----:B------:R-:W-:Y:S02]  /*27a0*/  F2FP.F16.F32.PACK_AB R161, RZ, R159 ;  /* 0x0000009fffa1723e */ /* 0x000fe400000000ff */
[----:B------:R-:W-:Y:S02]  /*27b0*/  LEA.HI.X R159, R166, UR5, R169, 0x1, P0 ;  /* 0x00000005a69f7c11 */ /* 0x000fe400080f0ca9 */
[----:B------:R-:W-:Y:S02]  /*27c0*/  PRMT R163, R161, 0x7610, R163 ;  /* 0x00007610a1a37816 */ /* 0x000fe400000000a3 */
[----:B------:R-:W-:-:S03]  /*27d0*/  LEA R160, P0, R162, R10, 0x1 ;  /* 0x0000000aa2a07211 */ /* 0x000fc600078008ff */
[----:B------:R0:W-:Y:S01]  /*27e0*/  @P1 STG.E.U16 desc[UR36][R158.64], R163 ;  /* 0x000000a39e001986 */ /* 0x0001e2000c101524 */
[----:B------:R-:W-:Y:S01]  /*27f0*/  LEA.HI.X R161, R162, R11, R88, 0x1, P0 ;  /* 0x0000000ba2a17211 */ /* 0x000fe200000f0c58 */
[C---:B------:R-:W-:Y:S01]  /*2800*/  IMAD.SHL.U32 R162, R14.reuse, 0x8, RZ ;  /* 0x000000080ea27824 */ /* 0x040fe200078e00ff */
[----:B0-----:R-:W-:Y:S01]  /*2810*/  SHF.L.U64.HI R163, R14, 0x3, R15 ;  /* 0x000000030ea37819 */ /* 0x001fe2000001020f */
[----:B------:R-:W-:Y:S06]  /*2820*/  @!P2 BRA `(.L_x_31) ;  /* 0x000000000004a947 */ /* 0x000fec0003800000 */
[----:B------:R0:W5:Y:S02]  /*2830*/  LDG.E.LTC128B.U16 R165, desc[UR36][R160.64+0x2] ;  /* 0x00000224a0a57981 */ /* 0x000164000c1e1520 */
.L_x_31:
[----:B------:R-:W-:Y:S05]  /*2840*/  BSYNC B1 ;  /* 0x0000000000017941 */ /* 0x000fea0003800000 */
.L_x_30:
[----:B-----5:R-:W-:Y:S01]  /*2850*/  HADD2.F32 R88, -RZ, R165.H0_H0 ;  /* 0x200000a5ff587230 */ /* 0x020fe20000004100 */
[----:B------:R-:W-:Y:S01]  /*2860*/  ISETP.GT.AND P0, PT, R3, 0x8, PT ;  /* 0x000000080300780c */ /* 0x000fe20003f04270 */
[----:B------:R-:W-:Y:S01]  /*2870*/  IMAD.WIDE.U32 R170, R153, R14, R162 ;  /* 0x0000000e99aa7225 */ /* 0x000fe200078e00a2 */
[----:B------:R-:W-:-:S03]  /*2880*/  PRMT R172, R165, 0x7610, R172 ;  /* 0x00007610a5ac7816 */ /* 0x000fc600000000ac */
[----:B------:R-:W-:Y:S01]  /*2890*/  FMUL R88, R88, R155 ;  /* 0x0000009b58587220 */ /* 0x000fe20000400000 */
[----:B------:R-:W-:Y:S01]  /*28a0*/  IMAD.IADD R169, R167, 0x1, R171 ;  /* 0x00000001a7a97824 */ /* 0x000fe200078e02ab */
[----:B------:R-:W-:Y:S02]  /*28b0*/  IADD3 R166, P4, R20, R170, RZ ;  /* 0x000000aa14a67210 */ /* 0x000fe40007f9e0ff */
[----:B------:R-:W-:Y:S01]  /*28c0*/  FFMA R89, R89, R154, R88 ;  /* 0x0000009a59597223 */ /* 0x000fe20000000058 */
[----:B------:R-:W-:Y:S02]  /*28d0*/  ISETP.GT.AND P1, PT, R0, RZ, P0 ;  /* 0x000000ff0000720c */ /* 0x000fe40000724270 */
[----:B------:R-:W-:Y:S02]  /*28e0*/  IADD3.X R167, R169, R157, RZ, P4, !PT ;  /* 0x0000009da9a77210 */ /* 0x000fe400027fe4ff */
[----:B------:R-:W-:Y:S02]  /*28f0*/  F2FP.F16.F32.PACK_AB R168, RZ, R89 ;  /* 0x00000059ffa8723e */ /* 0x000fe400000000ff */
[----:B------:R-:W-:-:S02]  /*2900*/  LEA R88, P4, R166, R10, 0x1 ;  /* 0x0000000aa6587211 */ /* 0x000fc400078808ff */
[----:B------:R-:W-:Y:S02]  /*2910*/  PRMT R171, R168, 0x7610, R171 ;  /* 0x00007610a8ab7816 */ /* 0x000fe400000000ab */
[----:B------:R-:W-:-:S03]  /*2920*/  LEA.HI.X R89, R166, R11, R167, 0x1, P4 ;  /* 0x0000000ba6597211 */ /* 0x000fc600020f0ca7 */
[----:B------:R1:W-:Y:S04]  /*2930*/  @P2 STG.E.U16 desc[UR36][R158.64+0x2], R171 ;  /* 0x000002ab9e002986 */ /* 0x0003e8000c101524 */
[----:B------:R2:W3:Y:S01]  /*2940*/  @P1 LDG.E.LTC128B.U16 R172, desc[UR36][R88.64] ;  /* 0x0000002458ac1981 */ /* 0x0004e2000c1e1520 */
[----:B------:R-:W-:Y:S01]  /*2950*/  IMAD.SHL.U32 R165, R4, 0x10, RZ ;  /* 0x0000001004a57824 */ /* 0x000fe200078e00ff */
[----:B------:R-:W-:Y:S01]  /*2960*/  IADD3 R170, P2, R6, R170, RZ ;  /* 0x000000aa06aa7210 */ /* 0x000fe20007f5e0ff */
[----:B------:R-:W-:Y:S03]  /*2970*/  BSSY B1, `(.L_x_32) ;  /* 0x0000011000017945 */ /* 0x000fe60003800000 */
[----:B------:R-:W-:Y:S01]  /*2980*/  IADD3 R168, P4, R165, R158, RZ ;  /* 0x0000009ea5a87210 */ /* 0x000fe20007f9e0ff */
[----:B-1----:R-:W-:Y:S01]  /*2990*/  IMAD.X R171, R7, 0x1, R169, P2 ;  /* 0x0000000107ab7824 */ /* 0x002fe200010e06a9 */
[----:B------:R-:W-:Y:S01]  /*29a0*/  ISETP.GT.AND P2, PT, R0, 0x1, P0 ;  /* 0x000000010000780c */ /* 0x000fe20000744270 */
[----:B------:R-:W-:-:S03]  /*29b0*/  IMAD.WIDE.U32 R170, R23, R12, R170 ;  /* 0x0000000c17aa7225 */ /* 0x000fc600078e00aa */
[----:B--2---:R-:W-:Y:S01]  /*29c0*/  LEA R88, P5, R170, R10, 0x1 ;  /* 0x0000000aaa587211 */ /* 0x004fe200078a08ff */
[----:B---3--:R-:W-:-:S05]  /*29d0*/  HADD2.F32 R166, -RZ, R172.H0_H0 ;  /* 0x200000acffa67230 */ /* 0x008fca0000004100 */
[----:B------:R-:W-:Y:S01]  /*29e0*/  FMUL R167, R166, R155 ;  /* 0x0000009ba6a77220 */ /* 0x000fe20000400000 */
[----:B------:R-:W-:-:S03]  /*29f0*/  IMAD.IADD R166, R13, 0x1, R171 ;  /* 0x000000010da67824 */ /* 0x000fc600078e02ab */
[----:B------:R-:W-:Y:S01]  /*2a00*/  FFMA R90, R90, R154, R167 ;  /* 0x0000009a5a5a7223 */ /* 0x000fe200000000a7 */
[----:B------:R-:W-:Y:S02]  /*2a10*/  SHF.L.U64.HI R167, R4, 0x4, R5 ;  /* 0x0000000404a77819 */ /* 0x000fe40000010205 */
[----:B------:R-:W-:Y:S02]  /*2a20*/  LEA.HI.X R89, R170, R11, R166, 0x1, P5 ;  /* 0x0000000baa597211 */ /* 0x000fe400028f0ca6 */
[----:B------:R-:W-:Y:S01]  /*2a30*/  F2FP.F16.F32.PACK_AB R90, RZ, R90 ;  /* 0x0000005aff5a723e */ /* 0x000fe200000000ff */
[----:B------:R-:W-:-:S05]  /*2a40*/  IMAD.X R169, R167, 0x1, R159, P4 ;  /* 0x00000001a7a97824 */ /* 0x000fca00020e069f */
[----:B------:R1:W-:Y:S01]  /*2a50*/  @P1 STG.E.U16 desc[UR36][R168.64], R90 ;  /* 0x0000005aa8001986 */ /* 0x0003e2000c101524 */
[----:B------:R-:W-:Y:S05]  /*2a60*/  @!P2 BRA `(.L_x_33) ;  /* 0x000000000004a947 */ /* 0x000fea0003800000 */
[----:B------:R2:W5:Y:S02]  /*2a70*/  LDG.E.LTC128B.U16 R172, desc[UR36][R88.64+0x2] ;  /* 0x0000022458ac7981 */ /* 0x000564000c1e1520 */
.L_x_33:
[----:B------:R-:W-:Y:S05]  /*2a80*/  BSYNC B1 ;  /* 0x0000000000017941 */ /* 0x000fea0003800000 */
.L_x_32:
[----:B-1---5:R-:W-:Y:S01]  /*2a90*/  HADD2.F32 R90, -RZ, R172.H0_H0 ;  /* 0x200000acff5a7230 */ /* 0x022fe20000004100 */
[----:B------:R-:W-:Y:S01]  /*2aa0*/  ISETP.GT.AND P1, PT, R0, 0x8, P3 ;  /* 0x000000080000780c */ /* 0x000fe20001f24270 */
[----:B------:R-:W-:Y:S03]  /*2ab0*/  BSSY B1, `(.L_x_34) ;  /* 0x000000a000017945 */ /* 0x000fe60003800000 */
[----:B------:R-:W-:-:S04]  /*2ac0*/  FMUL R90, R90, R155 ;  /* 0x0000009b5a5a7220 */ /* 0x000fc80000400000 */
[----:B------:R-:W-:Y:S01]  /*2ad0*/  FFMA R90, R91, R154, R90 ;  /* 0x0000009a5b5a7223 */ /* 0x000fe2000000005a */
[----:B------:R-:W-:-:S04]  /*2ae0*/  @P2 IMAD.MOV.U32 R91, RZ, RZ, R169 ;  /* 0x000000ffff5b2224 */ /* 0x000fc800078e00a9 */
[----:B------:R-:W-:-:S04]  /*2af0*/  F2FP.F16.F32.PACK_AB R90, RZ, R90 ;  /* 0x0000005aff5a723e */ /* 0x000fc800000000ff */
[----:B------:R-:W-:Y:S01]  /*2b00*/  PRMT R166, R90, 0x7610, R166 ;  /* 0x000076105aa67816 */ /* 0x000fe200000000a6 */
[----:B------:R-:W-:-:S05]  /*2b10*/  @P2 IMAD.MOV.U32 R90, RZ, RZ, R168 ;  /* 0x000000ffff5a2224 */ /* 0x000fca00078e00a8 */
[----:B------:R1:W-:Y:S01]  /*2b20*/  @P2 STG.E.U16 desc[UR36][R90.64+0x2], R166 ;  /* 0x000002a65a002986 */ /* 0x0003e2000c101524 */
[----:B------:R-:W-:Y:S05]  /*2b30*/  @!P1 BRA `(.L_x_35) ;  /* 0x0000000000049947 */ /* 0x000fea0003800000 */
[----:B------:R3:W5:Y:S02]  /*2b40*/  LDG.E.LTC128B.U16 R172, desc[UR36][R160.64+0x10] ;  /* 0x00001024a0ac7981 */ /* 0x000764000c1e1520 */
.L_x_35:
[----:B------:R-:W-:Y:S05]  /*2b50*/  BSYNC B1 ;  /* 0x0000000000017941 */ /* 0x000fea0003800000 */
.L_x_34:
[----:B-1---5:R-:W-:Y:S01]  /*2b60*/  HADD2.F32 R90, -RZ, R172.H0_H0 ;  /* 0x200000acff5a7230 */ /* 0x022fe20000004100 */
[----:B------:R-:W-:Y:S01]  /*2b70*/  ISETP.GT.AND P2, PT, R0, 0x9, P3 ;  /* 0x000000090000780c */ /* 0x000fe20001f44270 */
[----:B------:R-:W-:Y:S03]  /*2b80*/  BSSY B1, `(.L_x_36) ;  /* 0x000000a000017945 */ /* 0x000fe60003800000 */
[----:B------:R-:W-:Y:S01]  /*2b90*/  FMUL R91, R90, R155 ;  /* 0x0000009b5a5b7220 */ /* 0x000fe20000400000 */
[----:B------:R-:W-:-:S03]  /*2ba0*/  @P1 MOV R90, R158 ;  /* 0x0000009e005a1202 */ /* 0x000fc60000000f00 */
[----:B------:R-:W-:-:S05]  /*2bb0*/  FFMA R91, R92, R154, R91 ;  /* 0x0000009a5c5b7223 */ /* 0x000fca000000005b */
[----:B------:R-:W-:-:S04]  /*2bc0*/  F2FP.F16.F32.PACK_AB R91, RZ, R91 ;  /* 0x0000005bff5b723e */ /* 0x000fc800000000ff */
[----:B------:R-:W-:Y:S01]  /*2bd0*/  PRMT R92, R91, 0x7610, R92 ;  /* 0x000076105b5c7816 */ /* 0x000fe2000000005c */
[----:B------:R-:W-:-:S05]  /*2be0*/  @P1 IMAD.MOV.U32 R91, RZ, RZ, R159 ;  /* 0x000000ffff5b1224 */ /* 0x000fca00078e009f */
[----:B------:R1:W-:Y:S01]  /*2bf0*/  @P1 STG.E.U16 desc[UR36][R90.64+0x10], R92 ;  /* 0x0000105c5a001986 */ /* 0x0003e2000c101524 */
[----:B------:R-:W-:Y:S05]  /*2c00*/  @!P2 BRA `(.L_x_37) ;  /* 0x000000000004a947 */ /* 0x000fea0003800000 */
[----:B------:R4:W5:Y:S02]  /*2c10*/  LDG.E.LTC128B.U16 R172, desc[UR36][R160.64+0x12] ;  /* 0x00001224a0ac7981 */ /* 0x000964000c1e1520 */
.L_x_37:
[----:B------:R-:W-:Y:S05]  /*2c20*/  BSYNC B1 ;  /* 0x0000000000017941 */ /* 0x000fea0003800000 */
.L_x_36:
[----:B-1---5:R-:W-:Y:S01]  /*2c30*/  HADD2.F32 R90, -RZ, R172.H0_H0 ;  /* 0x200000acff5a7230 */ /* 0x022fe20000004100 */
[----:B------:R-:W-:Y:S01]  /*2c40*/  ISETP.GT.AND P1, PT, R0, 0x8, P0 ;  /* 0x000000080000780c */ /* 0x000fe20000724270 */
[----:B------:R-:W-:Y:S01]  /*2c50*/  @P2 IMAD.MOV.U32 R91, RZ, RZ, R159 ;  /* 0x000000ffff5b2224 */ /* 0x000fe200078e009f */
[----:B------:R-:W-:Y:S02]  /*2c60*/  BSSY B1, `(.L_x_38) ;  /* 0x0000009000017945 */ /* 0x000fe40003800000 */
[----:B------:R-:W-:-:S04]  /*2c70*/  FMUL R90, R90, R155 ;  /* 0x0000009b5a5a7220 */ /* 0x000fc80000400000 */
[----:B------:R-:W-:-:S05]  /*2c80*/  FFMA R90, R93, R154, R90 ;  /* 0x0000009a5d5a7223 */ /* 0x000fca000000005a */
[----:B------:R-:W-:-:S04]  /*2c90*/  F2FP.F16.F32.PACK_AB R90, RZ, R90 ;  /* 0x0000005aff5a723e */ /* 0x000fc800000000ff */
[----:B------:R-:W-:Y:S01]  /*2ca0*/  PRMT R92, R90, 0x7610, R92 ;  /* 0x000076105a5c7816 */ /* 0x000fe2000000005c */
[----:B------:R-:W-:-:S05]  /*2cb0*/  @P2 IMAD.MOV.U32 R90, RZ, RZ, R158 ;  /* 0x000000ffff5a2224 */ /* 0x000fca00078e009e */
[----:B------:R1:W-:Y:S01]  /*2cc0*/  @P2 STG.E.U16 desc[UR36][R90.64+0x12], R92 ;  /* 0x0000125c5a002986 */ /* 0x0003e2000c101524 */
[----:B------:R-:W-:Y:S05]  /*2cd0*/  @!P1 BRA `(.L_x_39) ;  /* 0x0000000000049947 */ /* 0x000fea0003800000 */
[----:B------:R0:W5:Y:S02]  /*2ce0*/  LDG.E.LTC128B.U16 R172, desc[UR36][R88.64+0x10] ;  /* 0x0000102458ac7981 */ /* 0x000164000c1e1520 */
.L_x_39:
[----:B------:R-:W-:Y:S05]  /*2cf0*/  BSYNC B1 ;  /* 0x0000000000017941 */ /* 0x000fea0003800000 */
.L_x_38:
[----:B-1---5:R-:W-:Y:S01]  /*2d00*/  HADD2.F32 R90, -RZ, R172.H0_H0 ;  /* 0x200000acff5a7230 */ /* 0x022fe20000004100 */
[----:B------:R-:W-:Y:S01]  /*2d10*/  ISETP.GT.AND P2, PT, R0, 0x9, P0 ;  /* 0x000000090000780c */ /* 0x000fe20000744270 */
[----:B------:R-:W-:Y:S03]  /*2d20*/  BSSY B1, `(.L_x_40) ;  /* 0x000000a000017945 */ /* 0x000fe60003800000 */
[----:B------:R-:W-:Y:S01]  /*2d30*/  FMUL R91, R90, R155 ;  /* 0x0000009b5a5b7220 */ /* 0x000fe20000400000 */
[----:B------:R-:W-:-:S03]  /*2d40*/  @P1 IMAD.MOV.U32 R90, RZ, RZ, R168 ;  /* 0x000000ffff5a1224 */ /* 0x000fc600078e00a8 */
[----:B------:R-:W-:-:S05]  /*2d50*/  FFMA R91, R94, R154, R91 ;  /* 0x0000009a5e5b7223 */ /* 0x000fca000000005b */
[----:B------:R-:W-:-:S04]  /*2d60*/  F2FP.F16.F32.PACK_AB R91, RZ, R91 ;  /* 0x0000005bff5b723e */ /* 0x000fc800000000ff */
[----:B------:R-:W-:Y:S01]  /*2d70*/  PRMT R92, R91, 0x7610, R92 ;  /* 0x000076105b5c7816 */ /* 0x000fe2000000005c */
[----:B------:R-:W-:-:S05]  /*2d80*/  @P1 IMAD.MOV.U32 R91, RZ, RZ, R169 ;  /* 0x000000ffff5b1224 */ /* 0x000fca00078e00a9 */
[----:B------:R1:W-:Y:S01]  /*2d90*/  @P1 STG.E.U16 desc[UR36][R90.64+0x10], R92 ;  /* 0x0000105c5a001986 */ /* 0x0003e2000c101524 */
[----:B------:R-:W-:Y:S05]  /*2da0*/  @!P2 BRA `(.L_x_41) ;  /* 0x000000000004a947 */ /* 0x000fea0003800000 */
[----:B------:R0:W5:Y:S02]  /*2db0*/  LDG.E.LTC128B.U16 R172, desc[UR36][R88.64+0x12] ;  /* 0x0000122458ac7981 */ /* 0x000164000c1e1520 */
.L_x_41:
[----:B------:R-:W-:Y:S05]  /*2dc0*/  BSYNC B1 ;  /* 0x0000000000017941 */ /* 0x000fea0003800000 */
.L_x_40:
[----:B-1---5:R-:W-:Y:S01]  /*2dd0*/  HADD2.F32 R90, -RZ, R172.H0_H0 ;  /* 0x200000acff5a7230 */ /* 0x022fe20000004100 */
[----:B------:R-:W-:Y:S01]  /*2de0*/  @P2 MOV R91, R169 ;  /* 0x000000a9005b2202 */ /* 0x000fe20000000f00 */
[----:B------:R-:W-:Y:S01]  /*2df0*/  BSSY B1, `(.L_x_42) ;  /* 0x000000a000017945 */ /* 0x000fe20003800000 */
[----:B------:R-:W-:Y:S02]  /*2e00*/  ISETP.GT.AND P1, PT, R0, 0x10, P3 ;  /* 0x000000100000780c */ /* 0x000fe40001f24270 */
        /* <DEDUP_REMOVED lines=8> */
.L_x_43:
[----:B------:R-:W-:Y:S05]  /*2e90*/  BSYNC B1 ;  /* 0x0000000000017941 */ /* 0x000fea0003800000 */
.L_x_42:
        /* <DEDUP_REMOVED lines=12> */
.L_x_45:
[----:B------:R-:W-:Y:S05]  /*2f60*/  BSYNC B1 ;  /* 0x0000000000017941 */ /* 0x000fea0003800000 */
.L_x_44:
        /* <DEDUP_REMOVED lines=12> */
.L_x_47:
[----:B------:R-:W-:Y:S05]  /*3030*/  BSYNC B1 ;  /* 0x0000000000017941 */ /* 0x000fea0003800000 */
.L_x_46:
        /* <DEDUP_REMOVED lines=12> */
.L_x_49:
[----:B------:R-:W-:Y:S05]  /*3100*/  BSYNC B1 ;  /* 0x0000000000017941 */ /* 0x000fea0003800000 */
.L_x_48:
[----:B-1---5:R-:W-:Y:S01]  /*3110*/  HADD2.F32 R90, -RZ, R172.H0_H0 ;  /* 0x200000acff5a7230 */ /* 0x022fe20000004100 */
[----:B------:R-:W-:Y:S01]  /*3120*/  ISETP.GT.AND P1, PT, R0, 0x18, P3 ;  /* 0x000000180000780c */ /* 0x000fe20001f24270 */
[----:B------:R-:W-:Y:S01]  /*3130*/  @P2 IMAD.MOV.U32 R91, RZ, RZ, R169 ;  /* 0x000000ffff5b2224 */ /* 0x000fe200078e00a9 */
[----:B------:R-:W-:Y:S02]  /*3140*/  BSSY B1, `(.L_x_50) ;  /* 0x0000009000017945 */ /* 0x000fe40003800000 */
[----:B------:R-:W-:-:S04]  /*3150*/  FMUL R90, R90, R155 ;  /* 0x0000009b5a5a7220 */ /* 0x000fc80000400000 */
[----:B------:R-:W-:-:S05]  /*3160*/  FFMA R90, R99, R154, R90 ;  /* 0x0000009a635a7223 */ /* 0x000fca000000005a */
[----:B------:R-:W-:-:S04]  /*3170*/  F2FP.F16.F32.PACK_AB R90, RZ, R90 ;  /* 0x0000005aff5a723e */ /* 0x000fc800000000ff */
[----:B------:R-:W-:Y:S02]  /*3180*/  PRMT R92, R90, 0x7610, R92 ;  /* 0x000076105a5c7816 */ /* 0x000fe4000000005c */
[----:B------:R-:W-:-:S05]  /*3190*/  @P2 MOV R90, R168 ;  /* 0x000000a8005a2202 */ /* 0x000fca0000000f00 */
[----:B------:R1:W-:Y:S01]  /*31a0*/  @P2 STG.E.U16 desc[UR36][R90.64+0x22], R92 ;  /* 0x0000225c5a002986 */ /* 0x0003e2000c101524 */
[----:B------:R-:W-:Y:S05]  /*31b0*/  @!P1 BRA `(.L_x_51) ;  /* 0x0000000000049947 */ /* 0x000fea0003800000 */
[----:B------:R0:W5:Y:S02]  /*31c0*/  LDG.E.LTC128B.U16 R172, desc[UR36][R160.64+0x30] ;  /* 0x00003024a0ac7981 */ /* 0x000164000c1e1520 */
.L_x_51:
[----:B------:R-:W-:Y:S05]  /*31d0*/  BSYNC B1 ;  /* 0x0000000000017941 */ /* 0x000fea0003800000 */
.L_x_50:
        /* <DEDUP_REMOVED lines=12> */
.L_x_53:
[----:B------:R-:W-:Y:S05]  /*32a0*/  BSYNC B1 ;  /* 0x0000000000017941 */ /* 0x000fea0003800000 */
.L_x_52:
        /* <DEDUP_REMOVED lines=12> */
.L_x_55:
[----:B------:R-:W-:Y:S05]  /*3370*/  BSYNC B1 ;  /* 0x0000000000017941 */ /* 0x000fea0003800000 */
.L_x_54:
[----:B-1---5:R-:W-:Y:S01]  /*3380*/  HADD2.F32 R90, -RZ, R172.H0_H0 ;  /* 0x200000acff5a7230 */ /* 0x022fe20000004100 */
[----:B------:R-:W-:Y:S01]  /*3390*/  ISETP.GT.AND P2, PT, R0, 0x19, P0 ;  /* 0x000000190000780c */ /* 0x000fe20000744270 */
[----:B------:R-:W-:Y:S03]  /*33a0*/  BSSY B1, `(.L_x_56) ;  /* 0x000000a000017945 */ /* 0x000fe60003800000 */
[----:B------:R-:W-:Y:S01]  /*33b0*/  FMUL R91, R90, R155 ;  /* 0x0000009b5a5b7220 */ /* 0x000fe20000400000 */
[----:B------:R-:W-:-:S03]  /*33c0*/  @P1 IMAD.MOV.U32 R90, RZ, RZ, R168 ;  /* 0x000000ffff5a1224 */ /* 0x000fc600078e00a8 */
[----:B------:R-:W-:-:S05]  /*33d0*/  FFMA R91, R102, R154, R91 ;  /* 0x0000009a665b7223 */ /* 0x000fca000000005b */
[----:B------:R-:W-:-:S04]  /*33e0*/  F2FP.F16.F32.PACK_AB R91, RZ, R91 ;  /* 0x0000005bff5b723e */ /* 0x000fc800000000ff */
[----:B------:R-:W-:Y:S02]  /*33f0*/  PRMT R92, R91, 0x7610, R92 ;  /* 0x000076105b5c7816 */ /* 0x000fe4000000005c */
[----:B------:R-:W-:-:S05]  /*3400*/  @P1 MOV R91, R169 ;  /* 0x000000a9005b1202 */ /* 0x000fca0000000f00 */
[----:B------:R1:W-:Y:S01]  /*3410*/  @P1 STG.E.U16 desc[UR36][R90.64+0x30], R92 ;  /* 0x0000305c5a001986 */ /* 0x0003e2000c101524 */
[----:B------:R-:W-:Y:S05]  /*3420*/  @!P2 BRA `(.L_x_57) ;  /* 0x000000000004a947 */ /* 0x000fea0003800000 */
[----:B------:R0:W5:Y:S02]  /*3430*/  LDG.E.LTC128B.U16 R172, desc[UR36][R88.64+0x32] ;  /* 0x0000322458ac7981 */ /* 0x000164000c1e1520 */
.L_x_57:
[----:B------:R-:W-:Y:S05]  /*3440*/  BSYNC B1 ;  /* 0x0000000000017941 */ /* 0x000fea0003800000 */
.L_x_56:
        /* <DEDUP_REMOVED lines=12> */
.L_x_59:
[----:B------:R-:W-:Y:S05]  /*3510*/  BSYNC B1 ;  /* 0x0000000000017941 */ /* 0x000fea0003800000 */
.L_x_58:
        /* <DEDUP_REMOVED lines=12> */
.L_x_61:
[----:B------:R-:W-:Y:S05]  /*35e0*/  BSYNC B1 ;  /* 0x0000000000017941 */ /* 0x000fea0003800000 */
.L_x_60:
        /* <DEDUP_REMOVED lines=12> */
.L_x_63:
[----:B------:R-:W-:Y:S05]  /*36b0*/  BSYNC B1 ;  /* 0x0000000000017941 */ /* 0x000fea0003800000 */
.L_x_62:
        /* <DEDUP_REMOVED lines=12> */
.L_x_65:
[----:B------:R-:W-:Y:S05]  /*3780*/  BSYNC B1 ;  /* 0x0000000000017941 */ /* 0x000fea0003800000 */
.L_x_64:
        /* <DEDUP_REMOVED lines=12> */
.L_x_67:
[----:B------:R-:W-:Y:S05]  /*3850*/  BSYNC B1 ;  /* 0x0000000000017941 */ /* 0x000fea0003800000 */
.L_x_66:
        /* <DEDUP_REMOVED lines=12> */
.L_x_69:
[----:B------:R-:W-:Y:S05]  /*3920*/  BSYNC B1 ;  /* 0x0000000000017941 */ /* 0x000fea0003800000 */
.L_x_68:
        /* <DEDUP_REMOVED lines=12> */
.L_x_71:
[----:B------:R-:W-:Y:S05]  /*39f0*/  BSYNC B1 ;  /* 0x0000000000017941 */ /* 0x000fea0003800000 */
.L_x_70:
        /* <DEDUP_REMOVED lines=12> */
.L_x_73:
[----:B------:R-:W-:Y:S05]  /*3ac0*/  BSYNC B1 ;  /* 0x0000000000017941 */ /* 0x000fea0003800000 */
.L_x_72:
        /* <DEDUP_REMOVED lines=12> */
.L_x_75:
[----:B------:R-:W-:Y:S05]  /*3b90*/  BSYNC B1 ;  /* 0x0000000000017941 */ /* 0x000fea0003800000 */
.L_x_74:
        /* <DEDUP_REMOVED lines=12> */
.L_x_77:
[----:B------:R-:W-:Y:S05]  /*3c60*/  BSYNC B1 ;  /* 0x0000000000017941 */ /* 0x000fea0003800000 */
.L_x_76:
        /* <DEDUP_REMOVED lines=12> */
.L_x_79:
[----:B------:R-:W-:Y:S05]  /*3d30*/  BSYNC B1 ;  /* 0x0000000000017941 */ /* 0x000fea0003800000 */
.L_x_78:
        /* <DEDUP_REMOVED lines=12> */
.L_x_81:
[----:B------:R-:W-:Y:S05]  /*3e00*/  BSYNC B1 ;  /* 0x0000000000017941 */ /* 0x000fea0003800000 */
.L_x_80:
        /* <DEDUP_REMOVED lines=12> */
.L_x_83:
[----:B------:R-:W-:Y:S05]  /*3ed0*/  BSYNC B1 ;  /* 0x0000000000017941 */ /* 0x000fea0003800000 */
.L_x_82:
        /* <DEDUP_REMOVED lines=12> */
.L_x_85:
[----:B------:R-:W-:Y:S05]  /*3fa0*/  BSYNC B1 ;  /* 0x0000000000017941 */ /* 0x000fea0003800000 */
.L_x_84:
        /* <DEDUP_REMOVED lines=12> */
.L_x_87:
[----:B------:R-:W-:Y:S05]  /*4070*/  BSYNC B1 ;  /* 0x0000000000017941 */ /* 0x000fea0003800000 */
.L_x_86:
        /* <DEDUP_REMOVED lines=12> */
.L_x_89:
[----:B------:R-:W-:Y:S05]  /*4140*/  BSYNC B1 ;  /* 0x0000000000017941 */ /* 0x000fea0003800000 */
.L_x_88:
        /* <DEDUP_REMOVED lines=12> */
.L_x_91:
[----:B------:R-:W-:Y:S05]  /*4210*/  BSYNC B1 ;  /* 0x0000000000017941 */ /* 0x000fea0003800000 */
.L_x_90:
        /* <DEDUP_REMOVED lines=12> */
.L_x_93:
[----:B------:R-:W-:Y:S05]  /*42e0*/  BSYNC B1 ;  /* 0x0000000000017941 */ /* 0x000fea0003800000 */
.L_x_92:
        /* <DEDUP_REMOVED lines=12> */
.L_x_95:
[----:B------:R-:W-:Y:S05]  /*43b0*/  BSYNC B1 ;  /* 0x0000000000017941 */ /* 0x000fea0003800000 */
.L_x_94:
        /* <DEDUP_REMOVED lines=12> */
.L_x_97:
[----:B------:R-:W-:Y:S05]  /*4480*/  BSYNC B1 ;  /* 0x0000000000017941 */ /* 0x000fea0003800000 */
.L_x_96:
        /* <DEDUP_REMOVED lines=12> */
.L_x_99:
[----:B------:R-:W-:Y:S05]  /*4550*/  BSYNC B1 ;  /* 0x0000000000017941 */ /* 0x000fea0003800000 */
.L_x_98:
        /* <DEDUP_REMOVED lines=12> */
.L_x_101:
[----:B------:R-:W-:Y:S05]  /*4620*/  BSYNC B1 ;  /* 0x0000000000017941 */ /* 0x000fea0003800000 */
.L_x_100:
        /* <DEDUP_REMOVED lines=12> */
.L_x_103:
[----:B------:R-:W-:Y:S05]  /*46f0*/  BSYNC B1 ;  /* 0x0000000000017941 */ /* 0x000fea0003800000 */
.L_x_102:
        /* <DEDUP_REMOVED lines=12> */
.L_x_105:
[----:B------:R-:W-:Y:S05]  /*47c0*/  BSYNC B1 ;  /* 0x0000000000017941 */ /* 0x000fea0003800000 */
.L_x_104:
        /* <DEDUP_REMOVED lines=12> */
.L_x_107:
[----:B------:R-:W-:Y:S05]  /*4890*/  BSYNC B1 ;  /* 0x0000000000017941 */ /* 0x000fea0003800000 */
.L_x_106:
        /* <DEDUP_REMOVED lines=12> */
.L_x_109:
[----:B------:R-:W-:Y:S05]  /*4960*/  BSYNC B1 ;  /* 0x0000000000017941 */ /* 0x000fea0003800000 */
.L_x_108:
        /* <DEDUP_REMOVED lines=12> */
.L_x_111:
[----:B------:R-:W-:Y:S05]  /*4a30*/  BSYNC B1 ;  /* 0x0000000000017941 */ /* 0x000fea0003800000 */
.L_x_110:
        /* <DEDUP_REMOVED lines=12> */
.L_x_113:
[----:B------:R-:W-:Y:S05]  /*4b00*/  BSYNC B1 ;  /* 0x0000000000017941 */ /* 0x000fea0003800000 */
.L_x_112:
        /* <DEDUP_REMOVED lines=12> */
.L_x_115:
[----:B------:R-:W-:Y:S05]  /*4bd0*/  BSYNC B1 ;  /* 0x0000000000017941 */ /* 0x000fea0003800000 */
.L_x_114:
        /* <DEDUP_REMOVED lines=12> */
.L_x_117:
[----:B------:R-:W-:Y:S05]  /*4ca0*/  BSYNC B1 ;  /* 0x0000000000017941 */ /* 0x000fea0003800000 */
.L_x_116:
        /* <DEDUP_REMOVED lines=12> */
.L_x_119:
[----:B------:R-:W-:Y:S05]  /*4d70*/  BSYNC B1 ;  /* 0x0000000000017941 */ /* 0x000fea0003800000 */
.L_x_118:
        /* <DEDUP_REMOVED lines=12> */
.L_x_121:
[----:B------:R-:W-:Y:S05]  /*4e40*/  BSYNC B1 ;  /* 0x0000000000017941 */ /* 0x000fea0003800000 */
.L_x_120:
        /* <DEDUP_REMOVED lines=12> */
.L_x_123:
[----:B------:R-:W-:Y:S05]  /*4f10*/  BSYNC B1 ;  /* 0x0000000000017941 */ /* 0x000fea0003800000 */
.L_x_122:
        /* <DEDUP_REMOVED lines=12> */
.L_x_125:
[----:B------:R-:W-:Y:S05]  /*4fe0*/  BSYNC B1 ;  /* 0x0000000000017941 */ /* 0x000fea0003800000 */
.L_x_124:
        /* <DEDUP_REMOVED lines=12> */
.L_x_127:
[----:B------:R-:W-:Y:S05]  /*50b0*/  BSYNC B1 ;  /* 0x0000000000017941 */ /* 0x000fea0003800000 */
.L_x_126:
        /* <DEDUP_REMOVED lines=12> */
.L_x_129:
[----:B------:R-:W-:Y:S05]  /*5180*/  BSYNC B1 ;  /* 0x0000000000017941 */ /* 0x000fea0003800000 */
.L_x_128:
        /* <DEDUP_REMOVED lines=12> */
.L_x_131:
[----:B------:R-:W-:Y:S05]  /*5250*/  BSYNC B1 ;  /* 0x0000000000017941 */ /* 0x000fea0003800000 */
.L_x_130:
        /* <DEDUP_REMOVED lines=12> */
.L_x_133:
[----:B------:R-:W-:Y:S05]  /*5320*/  BSYNC B1 ;  /* 0x0000000000017941 */ /* 0x000fea0003800000 */
.L_x_132:
        /* <DEDUP_REMOVED lines=12> */
.L_x_135:
[----:B------:R-:W-:Y:S05]  /*53f0*/  BSYNC B1 ;  /* 0x0000000000017941 */ /* 0x000fea0003800000 */
.L_x_134:
        /* <DEDUP_REMOVED lines=12> */
.L_x_137:
[----:B------:R-:W-:Y:S05]  /*54c0*/  BSYNC B1 ;  /* 0x0000000000017941 */ /* 0x000fea0003800000 */
.L_x_136:
        /* <DEDUP_REMOVED lines=12> */
.L_x_139:
[----:B------:R-:W-:Y:S05]  /*5590*/  BSYNC B1 ;  /* 0x0000000000017941 */ /* 0x000fea0003800000 */
.L_x_138:
        /* <DEDUP_REMOVED lines=12> */
.L_x_141:
[----:B------:R-:W-:Y:S05]  /*5660*/  BSYNC B1 ;  /* 0x0000000000017941 */ /* 0x000fea0003800000 */
.L_x_140:
        /* <DEDUP_REMOVED lines=12> */
.L_x_143:
[----:B------:R-:W-:Y:S05]  /*5730*/  BSYNC B1 ;  /* 0x0000000000017941 */ /* 0x000fea0003800000 */
.L_x_142:
        /* <DEDUP_REMOVED lines=12> */
.L_x_145:
[----:B------:R-:W-:Y:S05]  /*5800*/  BSYNC B1 ;  /* 0x0000000000017941 */ /* 0x000fea0003800000 */
.L_x_144:
        /* <DEDUP_REMOVED lines=12> */
.L_x_147:
[----:B------:R-:W-:Y:S05]  /*58d0*/  BSYNC B1 ;  /* 0x0000000000017941 */ /* 0x000fea0003800000 */
.L_x_146:
        /* <DEDUP_REMOVED lines=12> */
.L_x_149:
[----:B------:R-:W-:Y:S05]  /*59a0*/  BSYNC B1 ;  /* 0x0000000000017941 */ /* 0x000fea0003800000 */
.L_x_148:
        /* <DEDUP_REMOVED lines=12> */
.L_x_151:
[----:B------:R-:W-:Y:S05]  /*5a70*/  BSYNC B1 ;  /* 0x0000000000017941 */ /* 0x000fea0003800000 */
.L_x_150:
[----:B-----5:R-:W-:Y:S01]  /*5a80*/  HADD2.F32 R8, -RZ, R172.H0_H0 ;  /* 0x200000acff087230 */ /* 0x020fe20000004100 */
[----:B------:R-:W-:Y:S01]  /*5a90*/  ISETP.GT.AND P1, PT, R0, 0x79, P0 ;  /* 0x000000790000780c */ /* 0x000fe20000724270 */
[----:B------:R-:W-:Y:S01]  /*5aa0*/  BSSY B1, `(.L_x_152) ;  /* 0x000000c000017945 */ /* 0x000fe20003800000 */
[----:B------:R-:W-:Y:S02]  /*5ab0*/  IADD3 R153, P0, R153, 0x80, RZ ;  /* 0x0000008099997810 */ /* 0x000fe40007f1e0ff */
[----:B-1----:R-:W-:Y:S01]  /*5ac0*/  FMUL R91, R8, R155 ;  /* 0x0000009b085b7220 */ /* 0x002fe20000400000 */
[----:B------:R-:W-:-:S03]  /*5ad0*/  @P2 IMAD.MOV.U32 R8, RZ, RZ, R168 ;  /* 0x000000ffff082224 */ /* 0x000fc600078e00a8 */
[----:B------:R-:W-:-:S05]  /*5ae0*/  FFMA R91, R150, R154, R91 ;  /* 0x0000009a965b7223 */ /* 0x000fca000000005b */
[----:B------:R-:W-:-:S04]  /*5af0*/  F2FP.F16.F32.PACK_AB R91, RZ, R91 ;  /* 0x0000005bff5b723e */ /* 0x000fc800000000ff */
[----:B------:R-:W-:Y:S01]  /*5b00*/  PRMT R90, R91, 0x7610, R90 ;  /* 0x000076105b5a7816 */ /* 0x000fe2000000005a */
[----:B------:R-:W-:Y:S02]  /*5b10*/  IMAD.X R91, RZ, RZ, R9, P0 ;  /* 0x000000ffff5b7224 */ /* 0x000fe400000e0609 */
[----:B------:R-:W-:-:S05]  /*5b20*/  @P2 IMAD.MOV.U32 R9, RZ, RZ, R169 ;  /* 0x000000ffff092224 */ /* 0x000fca00078e00a9 */
[----:B------:R1:W-:Y:S01]  /*5b30*/  @P2 STG.E.U16 desc[UR36][R8.64+0xf0], R90 ;  /* 0x0000f05a08002986 */ /* 0x0003e2000c101524 */
[----:B------:R-:W-:Y:S05]  /*5b40*/  @!P1 BRA `(.L_x_153) ;  /* 0x0000000000049947 */ /* 0x000fea0003800000 */
[----:B------:R0:W5:Y:S02]  /*5b50*/  LDG.E.LTC128B.U16 R172, desc[UR36][R88.64+0xf2] ;  /* 0x0000f22458ac7981 */ /* 0x000164000c1e1520 */
.L_x_153:
[----:B------:R-:W-:Y:S05]  /*5b60*/  BSYNC B1 ;  /* 0x0000000000017941 */ /* 0x000fea0003800000 */
.L_x_152:
[----:B-1---5:R-:W-:Y:S01]  /*5b70*/  HADD2.F32 R8, -RZ, R172.H0_H0 ;  /* 0x200000acff087230 */ /* 0x022fe20000004100 */
[----:B------:R-:W-:Y:S01]  /*5b80*/  ISETP.GT.AND P0, PT, R3, 0x80, PT ;  /* 0x000000800300780c */ /* 0x000fe20003f04270 */
[----:B------:R-:W-:-:S03]  /*5b90*/  IMAD R90, R91, R14, RZ ;  /* 0x0000000e5b5a7224 */ /* 0x000fc600078e02ff */
[----:B0-2---:R-:W-:Y:S01]  /*5ba0*/  FMUL R88, R8, R155 ;  /* 0x0000009b08587220 */ /* 0x005fe20000400000 */
[C---:B------:R-:W-:Y:S01]  /*5bb0*/  IMAD R97, R153.reuse, R15, R90 ;  /* 0x0000000f99617224 */ /* 0x040fe200078e025a */
[----:B------:R-:W-:Y:S01]  /*5bc0*/  ISETP.GT.AND P3, PT, R0, RZ, P0 ;  /* 0x000000ff0000720c */ /* 0x000fe20000764270 */
[----:B------:R-:W-:-:S04]  /*5bd0*/  IMAD.WIDE.U32 R8, R153, R14, R156 ;  /* 0x0000000e99087225 */ /* 0x000fc800078e009c */
[----:B------:R-:W-:Y:S01]  /*5be0*/  FFMA R151, R151, R154, R88 ;  /* 0x0000009a97977223 */ /* 0x000fe20000000058 */
[----:B------:R-:W-:Y:S02]  /*5bf0*/  IADD3 R9, R9, R97, RZ ;  /* 0x0000006109097210 */ /* 0x000fe40007ffe0ff */
[C---:B------:R-:W-:Y:S02]  /*5c00*/  LEA R88, P2, R8.reuse, R10, 0x1 ;  /* 0x0000000a08587211 */ /* 0x040fe400078408ff */
[----:B------:R-:W-:Y:S02]  /*5c10*/  F2FP.F16.F32.PACK_AB R151, RZ, R151 ;  /* 0x00000097ff97723e */ /* 0x000fe400000000ff */
[----:B------:R-:W-:-:S03]  /*5c20*/  LEA.HI.X R89, R8, R11, R9, 0x1, P2 ;  /* 0x0000000b08597211 */ /* 0x000fc600010f0c09 */
[----:B------:R0:W-:Y:S04]  /*5c30*/  @P1 STG.E.U16 desc[UR36][R168.64+0xf2], R151 ;  /* 0x0000f297a8001986 */ /* 0x0001e8000c101524 */
[----:B------:R-:W2:Y:S01]  /*5c40*/  @P3 LDG.E.LTC128B.U16 R172, desc[UR36][R88.64] ;  /* 0x0000002458ac3981 */ /* 0x000ea2000c1e1520 */
[----:B------:R-:W-:Y:S01]  /*5c50*/  IMAD.WIDE.U32 R8, R153, R14, R6 ;  /* 0x0000000e99087225 */ /* 0x000fe200078e0006 */
[----:B------:R-:W-:Y:S01]  /*5c60*/  SHF.L.U64.HI R95, R4, 0x8, R5 ;  /* 0x00000008045f7819 */ /* 0x000fe20000010205 */
[----:B------:R-:W-:Y:S01]  /*5c70*/  BSSY B1, `(.L_x_154) ;  /* 0x0000011000017945 */ /* 0x000fe20003800000 */
[----:B------:R-:W-:Y:S01]  /*5c80*/  ISETP.GT.AND P2, PT, R0, 0x1, P0 ;  /* 0x000000010000780c */ /* 0x000fe20000744270 */
[----:B------:R-:W-:Y:S02]  /*5c90*/  IMAD.IADD R9, R97, 0x1, R9 ;  /* 0x0000000161097824 */ /* 0x000fe400078e0209 */
[----:B------:R-:W-:-:S02]  /*5ca0*/  IMAD.SHL.U32 R93, R4, 0x100, RZ ;  /* 0x00000100045d7824 */ /* 0x000fc400078e00ff */
[----:B--2---:R-:W-:-:S05]  /*5cb0*/  HADD2.F32 R90, -RZ, R172.H0_H0 ;  /* 0x200000acff5a7230 */ /* 0x004fca0000004100 */
[----:B------:R-:W-:Y:S01]  /*5cc0*/  FMUL R15, R90, R155 ;  /* 0x0000009b5a0f7220 */ /* 0x000fe20000400000 */
[----:B------:R-:W-:Y:S01]  /*5cd0*/  IMAD.WIDE.U32 R90, R23, R12, R8 ;  /* 0x0000000c175a7225 */ /* 0x000fe200078e0008 */
[----:B------:R-:W-:-:S03]  /*5ce0*/  IADD3 R8, P1, R93, R158, RZ ;  /* 0x0000009e5d087210 */ /* 0x000fc60007f3e0ff */
[----:B------:R-:W-:Y:S01]  /*5cf0*/  FFMA R15, R24, R154, R15 ;  /* 0x0000009a180f7223 */ /* 0x000fe2000000000f */
[----:B------:R-:W-:Y:S01]  /*5d00*/  IMAD.IADD R5, R13, 0x1, R91 ;  /* 0x000000010d057824 */ /* 0x000fe200078e025b */
[C---:B------:R-:W-:Y:S01]  /*5d10*/  LEA R4, P4, R90.reuse, R10, 0x1 ;  /* 0x0000000a5a047211 */ /* 0x040fe200078808ff */
[----:B------:R-:W-:Y:S02]  /*5d20*/  IMAD.X R9, R95, 0x1, R159, P1 ;  /* 0x000000015f097824 */ /* 0x000fe400008e069f */
[----:B------:R-:W-:Y:S02]  /*5d30*/  F2FP.F16.F32.PACK_AB R15, RZ, R15 ;  /* 0x0000000fff0f723e */ /* 0x000fe400000000ff */
[----:B------:R-:W-:-:S03]  /*5d40*/  LEA.HI.X R5, R90, R11, R5, 0x1, P4 ;  /* 0x0000000b5a057211 */ /* 0x000fc600020f0c05 */
[----:B------:R0:W-:Y:S01]  /*5d50*/  @P3 STG.E.U16 desc[UR36][R8.64], R15 ;  /* 0x0000000f08003986 */ /* 0x0001e2000c101524 */
[----:B------:R-:W-:Y:S05]  /*5d60*/  @!P2 BRA `(.L_x_155) ;  /* 0x000000000004a947 */ /* 0x000fea0003800000 */
[----:B------:R1:W5:Y:S02]  /*5d70*/  LDG.E.LTC128B.U16 R172, desc[UR36][R4.64+0x2] ;  /* 0x0000022404ac7981 */ /* 0x000364000c1e1520 */
.L_x_155:
[----:B------:R-:W-:Y:S05]  /*5d80*/  BSYNC B1 ;  /* 0x0000000000017941 */ /* 0x000fea0003800000 */
.L_x_154:
[----:B-----5:R-:W-:Y:S01]  /*5d90*/  HADD2.F32 R24, -RZ, R172.H0_H0 ;  /* 0x200000acff187230 */ /* 0x020fe20000004100 */
[----:B------:R-:W-:Y:S01]  /*5da0*/  ISETP.GT.AND P1, PT, R3, 0x88, PT ;  /* 0x000000880300780c */ /* 0x000fe20003f24270 */
[----:B0-----:R-:W-:Y:S01]  /*5db0*/  IMAD.WIDE.U32 R14, R153, R14, R162 ;  /* 0x0000000e990e7225 */ /* 0x001fe200078e00a2 */
[----:B------:R-:W-:Y:S03]  /*5dc0*/  BSSY B1, `(.L_x_156) ;  /* 0x000000e000017945 */ /* 0x000fe60003800000 */
[----:B------:R-:W-:Y:S01]  /*5dd0*/  FMUL R24, R24, R155 ;  /* 0x0000009b18187220 */ /* 0x000fe20000400000 */
[----:B------:R-:W-:Y:S01]  /*5de0*/  ISETP.GT.AND P3, PT, R0, RZ, P1 ;  /* 0x000000ff0000720c */ /* 0x000fe20000f64270 */
[----:B------:R-:W-:Y:S01]  /*5df0*/  IMAD.IADD R97, R97, 0x1, R15 ;  /* 0x0000000161617824 */ /* 0x000fe200078e020f */
[----:B------:R-:W-:Y:S01]  /*5e00*/  IADD3 R21, P5, R20, R14, RZ ;  /* 0x0000000e14157210 */ /* 0x000fe20007fbe0ff */
[----:B------:R-:W-:Y:S01]  /*5e10*/  FFMA R24, R25, R154, R24 ;  /* 0x0000009a19187223 */ /* 0x000fe20000000018 */
[----:B------:R-:W-:-:S03]  /*5e20*/  IADD3 R20, P4, R6, R14, RZ ;  /* 0x0000000e06147210 */ /* 0x000fc60007f9e0ff */
[----:B------:R-:W-:Y:S01]  /*5e30*/  IMAD.X R156, R97, 0x1, R157, P5 ;  /* 0x00000001619c7824 */ /* 0x000fe200028e069d */
[----:B------:R-:W-:Y:S02]  /*5e40*/  F2FP.F16.F32.PACK_AB R24, RZ, R24 ;  /* 0x00000018ff18723e */ /* 0x000fe400000000ff */
[----:B------:R-:W-:-:S03]  /*5e50*/  LEA R14, P5, R21, R10, 0x1 ;  /* 0x0000000a150e7211 */ /* 0x000fc600078a08ff */
[----:B------:R0:W-:Y:S01]  /*5e60*/  @P2 STG.E.U16 desc[UR36][R8.64+0x2], R24 ;  /* 0x0000021808002986 */ /* 0x0001e2000c101524 */
[----:B------:R-:W-:Y:S01]  /*5e70*/  LEA.HI.X R15, R21, R11, R156, 0x1, P5 ;  /* 0x0000000b150f7211 */ /* 0x000fe200028f0c9c */
[----:B------:R-:W-:Y:S08]  /*5e80*/  @!P3 BRA `(.L_x_157) ;  /* 0x000000000004b947 */ /* 0x000ff00003800000 */
[----:B------:R2:W5:Y:S02]  /*5e90*/  LDG.E.LTC128B.U16 R172, desc[UR36][R14.64] ;  /* 0x000000240eac7981 */ /* 0x000564000c1e1520 */
.L_x_157:
[----:B------:R-:W-:Y:S05]  /*5ea0*/  BSYNC B1 ;  /* 0x0000000000017941 */ /* 0x000fea0003800000 */
.L_x_156:
[----:B-----5:R-:W-:Y:S01]  /*5eb0*/  HADD2.F32 R6, -RZ, R172.H0_H0 ;  /* 0x200000acff067230 */ /* 0x020fe20000004100 */
[----:B------:R-:W-:Y:S01]  /*5ec0*/  IADD3.X R21, R7, R97, RZ, P4, !PT ;  /* 0x0000006107157210 */ /* 0x000fe200027fe4ff */
[----:B------:R-:W-:Y:S01]  /*5ed0*/  BSSY B1, `(.L_x_158) ;  /* 0x000000e000017945 */ /* 0x000fe20003800000 */
[----:B------:R-:W-:Y:S02]  /*5ee0*/  ISETP.GT.AND P2, PT, R0, 0x1, P1 ;  /* 0x000000010000780c */ /* 0x000fe40000f44270 */
[----:B------:R-:W-:Y:S01]  /*5ef0*/  FMUL R3, R6, R155 ;  /* 0x0000009b06037220 */ /* 0x000fe20000400000 */
[----:B------:R-:W-:Y:S01]  /*5f00*/  IADD3 R6, P4, R8, R165, RZ ;  /* 0x000000a508067210 */ /* 0x000fe20007f9e0ff */
[----:B--2---:R-:W-:-:S04]  /*5f10*/  IMAD.WIDE.U32 R14, R23, R12, R20 ;  /* 0x0000000c170e7225 */ /* 0x004fc800078e0014 */
[----:B------:R-:W-:Y:S01]  /*5f20*/  FFMA R3, R26, R154, R3 ;  /* 0x0000009a1a037223 */ /* 0x000fe20000000003 */
[----:B------:R-:W-:Y:S01]  /*5f30*/  IMAD.X R7, R9, 0x1, R167, P4 ;  /* 0x0000000109077824 */ /* 0x000fe200020e06a7 */
[----:B------:R-:W-:Y:S01]  /*5f40*/  LEA R10, P5, R14, R10, 0x1 ;  /* 0x0000000a0e0a7211 */ /* 0x000fe200078a08ff */
[----:B------:R-:W-:Y:S02]  /*5f50*/  IMAD.IADD R13, R13, 0x1, R15 ;  /* 0x000000010d0d7824 */ /* 0x000fe400078e020f */
[----:B------:R-:W-:-:S03]  /*5f60*/  F2FP.F16.F32.PACK_AB R3, RZ, R3 ;  /* 0x00000003ff03723e */ /* 0x000fc600000000ff */
[----:B------:R-:W-:Y:S02]  /*5f70*/  LEA.HI.X R11, R14, R11, R13, 0x1, P5 ;  /* 0x0000000b0e0b7211 */ /* 0x000fe400028f0c0d */
[----:B------:R2:W-:Y:S01]  /*5f80*/  @P3 STG.E.U16 desc[UR36][R6.64], R3 ;  /* 0x0000000306003986 */ /* 0x0005e2000c101524 */
[----:B------:R-:W-:Y:S05]  /*5f90*/  @!P2 BRA `(.L_x_159) ;  /* 0x000000000004a947 */ /* 0x000fea0003800000 */
[----:B------:R0:W5:Y:S02]  /*5fa0*/  LDG.E.LTC128B.U16 R172, desc[UR36][R10.64+0x2] ;  /* 0x000002240aac7981 */ /* 0x000164000c1e1520 */
.L_x_159:
[----:B------:R-:W-:Y:S05]  /*5fb0*/  BSYNC B1 ;  /* 0x0000000000017941 */ /* 0x000fea0003800000 */
.L_x_158:
[----:B-----5:R-:W-:Y:S01]  /*5fc0*/  HADD2.F32 R12, -RZ, R172.H0_H0 ;  /* 0x200000acff0c7230 */ /* 0x020fe20000004100 */
[----:B------:R-:W-:Y:S01]  /*5fd0*/  ISETP.GT.AND P3, PT, R0, 0x8, P0 ;  /* 0x000000080000780c */ /* 0x000fe20000764270 */
[----:B------:R-:W-:Y:S03]  /*5fe0*/  BSSY B1, `(.L_x_160) ;  /* 0x0000007000017945 */ /* 0x000fe60003800000 */
[----:B------:R-:W-:-:S04]  /*5ff0*/  FMUL R12, R12, R155 ;  /* 0x0000009b0c0c7220 */ /* 0x000fc80000400000 */
[----:B------:R-:W-:-:S05]  /*6000*/  FFMA R12, R27, R154, R12 ;  /* 0x0000009a1b0c7223 */ /* 0x000fca000000000c */
[----:B------:R-:W-:-:S05]  /*6010*/  F2FP.F16.F32.PACK_AB R12, RZ, R12 ;  /* 0x0000000cff0c723e */ /* 0x000fca00000000ff */
[----:B------:R0:W-:Y:S01]  /*6020*/  @P2 STG.E.U16 desc[UR36][R6.64+0x2], R12 ;  /* 0x0000020c06002986 */ /* 0x0001e2000c101524 */
[----:B------:R-:W-:Y:S05]  /*6030*/  @!P3 BRA `(.L_x_161) ;  /* 0x000000000004b947 */ /* 0x000fea0003800000 */
[----:B------:R0:W5:Y:S02]  /*6040*/  LDG.E.LTC128B.U16 R172, desc[UR36][R4.64+0x10] ;  /* 0x0000102404ac7981 */ /* 0x000164000c1e1520 */
.L_x_161:
[----:B------:R-:W-:Y:S05]  /*6050*/  BSYNC B1 ;  /* 0x0000000000017941 */ /* 0x000fea0003800000 */
.L_x_160:
[----:B0-2--5:R-:W-:Y:S01]  /*6060*/  HADD2.F32 R6, -RZ, R172.H0_H0 ;  /* 0x200000acff067230 */ /* 0x025fe20000004100 */
[----:B------:R-:W-:Y:S01]  /*6070*/  ISETP.GT.AND P2, PT, R0, 0x9, P0 ;  /* 0x000000090000780c */ /* 0x000fe20000744270 */
[----:B------:R-:W-:Y:S01]  /*6080*/  IMAD.MOV.U32 R7, RZ, RZ, R9 ;  /* 0x000000ffff077224 */ /* 0x000fe200078e0009 */
[----:B------:R-:W-:Y:S02]  /*6090*/  BSSY B1, `(.L_x_162) ;  /* 0x0000008000017945 */ /* 0x000fe40003800000 */
[----:B------:R-:W-:Y:S01]  /*60a0*/  FMUL R3, R6, R155 ;  /* 0x0000009b06037220 */ /* 0x000fe20000400000 */
[----:B------:R-:W-:-:S03]  /*60b0*/  IMAD.MOV.U32 R6, RZ, RZ, R8 ;  /* 0x000000ffff067224 */ /* 0x000fc600078e0008 */
[----:B------:R-:W-:-:S05]  /*60c0*/  FFMA R3, R28, R154, R3 ;  /* 0x0000009a1c037223 */ /* 0x000fca0000000003 */
[----:B------:R-:W-:-:S05]  /*60d0*/  F2FP.F16.F32.PACK_AB R3, RZ, R3 ;  /* 0x00000003ff03723e */ /* 0x000fca00000000ff */
[----:B------:R0:W-:Y:S01]  /*60e0*/  @P3 STG.E.U16 desc[UR36][R6.64+0x10], R3 ;  /* 0x0000100306003986 */ /* 0x0001e2000c101524 */
[----:B------:R-:W-:Y:S05]  /*60f0*/  @!P2 BRA `(.L_x_163) ;  /* 0x000000000004a947 */ /* 0x000fea0003800000 */
[----:B------:R2:W5:Y:S02]  /*6100*/  LDG.E.LTC128B.U16 R172, desc[UR36][R4.64+0x12] ;  /* 0x0000122404ac7981 */ /* 0x000564000c1e1520 */
.L_x_163:
[----:B------:R-:W-:Y:S05]  /*6110*/  BSYNC B1 ;  /* 0x0000000000017941 */ /* 0x000fea0003800000 */
.L_x_162:
        /* <DEDUP_REMOVED lines=9> */
.L_x_165:
[----:B------:R-:W-:Y:S05]  /*61b0*/  BSYNC B1 ;  /* 0x0000000000017941 */ /* 0x000fea0003800000 */
.L_x_164:
[----:B0----5:R-:W-:Y:S01]  /*61c0*/  HADD2.F32 R12, -RZ, R172.H0_H0 ;  /* 0x200000acff0c7230 */ /* 0x021fe20000004100 */
[----:B------:R-:W-:Y:S01]  /*61d0*/  IADD3 R8, P3, R165, R8, RZ ;  /* 0x00000008a5087210 */ /* 0x000fe20007f7e0ff */
[----:B------:R-:W-:Y:S01]  /*61e0*/  BSSY B1, `(.L_x_166) ;  /* 0x0000009000017945 */ /* 0x000fe20003800000 */
[----:B------:R-:W-:Y:S02]  /*61f0*/  ISETP.GT.AND P2, PT, R0, 0x9, P1 ;  /* 0x000000090000780c */ /* 0x000fe40000f44270 */
[----:B------:R-:W-:Y:S01]  /*6200*/  FMUL R3, R12, R155 ;  /* 0x0000009b0c037220 */ /* 0x000fe20000400000 */
[----:B------:R-:W-:-:S03]  /*6210*/  IMAD.X R9, R167, 0x1, R9, P3 ;  /* 0x00000001a7097824 */ /* 0x000fc600018e0609 */
[----:B------:R-:W-:-:S05]  /*6220*/  FFMA R3, R30, R154, R3 ;  /* 0x0000009a1e037223 */ /* 0x000fca0000000003 */
[----:B------:R-:W-:-:S05]  /*6230*/  F2FP.F16.F32.PACK_AB R3, RZ, R3 ;  /* 0x00000003ff03723e */ /* 0x000fca00000000ff */
[----:B------:R0:W-:Y:S01]  /*6240*/  @P4 STG.E.U16 desc[UR36][R8.64+0x10], R3 ;  /* 0x0000100308004986 */ /* 0x0001e2000c101524 */
[----:B------:R-:W-:Y:S05]  /*6250*/  @!P2 BRA `(.L_x_167) ;  /* 0x000000000004a947 */ /* 0x000fea0003800000 */
[----:B------:R0:W5:Y:S02]  /*6260*/  LDG.E.LTC128B.U16 R172, desc[UR36][R10.64+0x12] ;  /* 0x000012240aac7981 */ /* 0x000164000c1e1520 */
.L_x_167:
[----:B------:R-:W-:Y:S05]  /*6270*/  BSYNC B1 ;  /* 0x0000000000017941 */ /* 0x000fea0003800000 */
.L_x_166:
[----:B0----5:R-:W-:Y:S01]  /*6280*/  HADD2.F32 R8, -RZ, R172.H0_H0 ;  /* 0x200000acff087230 */ /* 0x021fe20000004100 */
[----:B------:R-:W-:Y:S01]  /*6290*/  ISETP.GT.AND P3, PT, R0, 0x10, P0 ;  /* 0x000000100000780c */ /* 0x000fe20000764270 */
[----:B------:R-:W-:Y:S03]  /*62a0*/  BSSY B1, `(.L_x_168) ;  /* 0x0000009000017945 */ /* 0x000fe60003800000 */
[----:B------:R-:W-:-:S04]  /*62b0*/  FMUL R8, R8, R155 ;  /* 0x0000009b08087220 */ /* 0x000fc80000400000 */
[----:B------:R-:W-:Y:S01]  /*62c0*/  FFMA R31, R31, R154, R8 ;  /* 0x0000009a1f1f7223 */ /* 0x000fe20000000008 */
[----:B------:R-:W-:-:S04]  /*62d0*/  IADD3 R8, P4, P5, R165, R158, R93 ;  /* 0x0000009ea5087210 */ /* 0x000fc80007d9e05d */
[----:B------:R-:W-:Y:S02]  /*62e0*/  F2FP.F16.F32.PACK_AB R31, RZ, R31 ;  /* 0x0000001fff1f723e */ /* 0x000fe400000000ff */
[----:B------:R-:W-:-:S05]  /*62f0*/  IADD3.X R9, R167, R159, R95, P4, P5 ;  /* 0x0000009fa7097210 */ /* 0x000fca00027ea45f */
[----:B------:R0:W-:Y:S01]  /*6300*/  @P2 STG.E.U16 desc[UR36][R8.64+0x12], R31 ;  /* 0x0000121f08002986 */ /* 0x0001e2000c101524 */
[----:B------:R-:W-:Y:S05]  /*6310*/  @!P3 BRA `(.L_x_169) ;  /* 0x000000000004b947 */ /* 0x000fea0003800000 */
[----:B------:R0:W5:Y:S02]  /*6320*/  LDG.E.LTC128B.U16 R172, desc[UR36][R4.64+0x20] ;  /* 0x0000202404ac7981 */ /* 0x000164000c1e1520 */
.L_x_169:
[----:B------:R-:W-:Y:S05]  /*6330*/  BSYNC B1 ;  /* 0x0000000000017941 */ /* 0x000fea0003800000 */
.L_x_168:
        /* <DEDUP_REMOVED lines=9> */
.L_x_171:
[----:B------:R-:W-:Y:S05]  /*63d0*/  BSYNC B1 ;  /* 0x0000000000017941 */ /* 0x000fea0003800000 */
.L_x_170:
        /* <DEDUP_REMOVED lines=9> */
.L_x_173:
[----:B------:R-:W-:Y:S05]  /*6470*/  BSYNC B1 ;  /* 0x0000000000017941 */ /* 0x000fea0003800000 */
.L_x_172:
[----:B0----5:R-:W-:Y:S01]  /*6480*/  HADD2.F32 R12, -RZ, R172.H0_H0 ;  /* 0x200000acff0c7230 */ /* 0x021fe20000004100 */
        /* <DEDUP_REMOVED lines=8> */
.L_x_175:
[----:B------:R-:W-:Y:S05]  /*6510*/  BSYNC B1 ;  /* 0x0000000000017941 */ /* 0x000fea0003800000 */
.L_x_174:
        /* <DEDUP_REMOVED lines=9> */
.L_x_177:
[----:B------:R-:W-:Y:S05]  /*65b0*/  BSYNC B1 ;  /* 0x0000000000017941 */ /* 0x000fea0003800000 */
.L_x_176:
        /* <DEDUP_REMOVED lines=9> */
.L_x_179:
[----:B------:R-:W-:Y:S05]  /*6650*/  BSYNC B1 ;  /* 0x0000000000017941 */ /* 0x000fea0003800000 */
.L_x_178:
        /* <DEDUP_REMOVED lines=9> */
.L_x_181:
[----:B------:R-:W-:Y:S05]  /*66f0*/  BSYNC B1 ;  /* 0x0000000000017941 */ /* 0x000fea0003800000 */
.L_x_180:
        /* <DEDUP_REMOVED lines=9> */
.L_x_183:
[----:B------:R-:W-:Y:S05]  /*6790*/  BSYNC B1 ;  /* 0x0000000000017941 */ /* 0x000fea0003800000 */
.L_x_182:
        /* <DEDUP_REMOVED lines=9> */
.L_x_185:
[----:B------:R-:W-:Y:S05]  /*6830*/  BSYNC B1 ;  /* 0x0000000000017941 */ /* 0x000fea0003800000 */
.L_x_184:
        /* <DEDUP_REMOVED lines=9> */
.L_x_187:
[----:B------:R-:W-:Y:S05]  /*68d0*/  BSYNC B1 ;  /* 0x0000000000017941 */ /* 0x000fea0003800000 */
.L_x_186:
        /* <DEDUP_REMOVED lines=9> */
.L_x_189:
[----:B------:R-:W-:Y:S05]  /*6970*/  BSYNC B1 ;  /* 0x0000000000017941 */ /* 0x000fea0003800000 */
.L_x_188:
        /* <DEDUP_REMOVED lines=9> */
.L_x_191:
[----:B------:R-:W-:Y:S05]  /*6a10*/  BSYNC B1 ;  /* 0x0000000000017941 */ /* 0x000fea0003800000 */
.L_x_190:
        /* <DEDUP_REMOVED lines=9> */
.L_x_193:
[----:B------:R-:W-:Y:S05]  /*6ab0*/  BSYNC B1 ;  /* 0x0000000000017941 */ /* 0x000fea0003800000 */
.L_x_192:
        /* <DEDUP_REMOVED lines=9> */
.L_x_195:
[----:B------:R-:W-:Y:S05]  /*6b50*/  BSYNC B1 ;  /* 0x0000000000017941 */ /* 0x000fea0003800000 */
.L_x_194:
        /* <DEDUP_REMOVED lines=9> */
.L_x_197:
[----:B------:R-:W-:Y:S05]  /*6bf0*/  BSYNC B1 ;  /* 0x0000000000017941 */ /* 0x000fea0003800000 */
.L_x_196:
        /* <DEDUP_REMOVED lines=9> */
.L_x_199:
[----:B------:R-:W-:Y:S05]  /*6c90*/  BSYNC B1 ;  /* 0x0000000000017941 */ /* 0x000fea0003800000 */
.L_x_198:
        /* <DEDUP_REMOVED lines=9> */
.L_x_201:
[----:B------:R-:W-:Y:S05]  /*6d30*/  BSYNC B1 ;  /* 0x0000000000017941 */ /* 0x000fea0003800000 */
.L_x_200:
        /* <DEDUP_REMOVED lines=9> */
.L_x_203:
[----:B------:R-:W-:Y:S05]  /*6dd0*/  BSYNC B1 ;  /* 0x0000000000017941 */ /* 0x000fea0003800000 */
.L_x_202:
        /* <DEDUP_REMOVED lines=9> */
.L_x_205:
[----:B------:R-:W-:Y:S05]  /*6e70*/  BSYNC B1 ;  /* 0x0000000000017941 */ /* 0x000fea0003800000 */
.L_x_204:
        /* <DEDUP_REMOVED lines=9> */
.L_x_207:
[----:B------:R-:W-:Y:S05]  /*6f10*/  BSYNC B1 ;  /* 0x0000000000017941 */ /* 0x000fea0003800000 */
.L_x_206:
        /* <DEDUP_REMOVED lines=9> */
.L_x_209:
[----:B------:R-:W-:Y:S05]  /*6fb0*/  BSYNC B1 ;  /* 0x0000000000017941 */ /* 0x000fea0003800000 */
.L_x_208:
        /* <DEDUP_REMOVED lines=9> */
.L_x_211:
[----:B------:R-:W-:Y:S05]  /*7050*/  BSYNC B1 ;  /* 0x0000000000017941 */ /* 0x000fea0003800000 */
.L_x_210:
        /* <DEDUP_REMOVED lines=9> */
.L_x_213:
[----:B------:R-:W-:Y:S05]  /*70f0*/  BSYNC B1 ;  /* 0x0000000000017941 */ /* 0x000fea0003800000 */
.L_x_212:
        /* <DEDUP_REMOVED lines=9> */
.L_x_215:
[----:B------:R-:W-:Y:S05]  /*7190*/  BSYNC B1 ;  /* 0x0000000000017941 */ /* 0x000fea0003800000 */
.L_x_214:
        /* <DEDUP_REMOVED lines=9> */
.L_x_217:
[----:B------:R-:W-:Y:S05]  /*7230*/  BSYNC B1 ;  /* 0x0000000000017941 */ /* 0x000fea0003800000 */
.L_x_216:
        /* <DEDUP_REMOVED lines=9> */
.L_x_219:
[----:B------:R-:W-:Y:S05]  /*72d0*/  BSYNC B1 ;  /* 0x0000000000017941 */ /* 0x000fea0003800000 */
.L_x_218:
        /* <DEDUP_REMOVED lines=9> */
.L_x_221:
[----:B------:R-:W-:Y:S05]  /*7370*/  BSYNC B1 ;  /* 0x0000000000017941 */ /* 0x000fea0003800000 */
.L_x_220:
        /* <DEDUP_REMOVED lines=9> */
.L_x_223:
[----:B------:R-:W-:Y:S05]  /*7410*/  BSYNC B1 ;  /* 0x0000000000017941 */ /* 0x000fea0003800000 */
.L_x_222:
        /* <DEDUP_REMOVED lines=9> */
.L_x_225:
[----:B------:R-:W-:Y:S05]  /*74b0*/  BSYNC B1 ;  /* 0x0000000000017941 */ /* 0x000fea0003800000 */
.L_x_224:
        /* <DEDUP_REMOVED lines=9> */
.L_x_227:
[----:B------:R-:W-:Y:S05]  /*7550*/  BSYNC B1 ;  /* 0x0000000000017941 */ /* 0x000fea0003800000 */
.L_x_226:
        /* <DEDUP_REMOVED lines=9> */
.L_x_229:
[----:B------:R-:W-:Y:S05]  /*75f0*/  BSYNC B1 ;  /* 0x0000000000017941 */ /* 0x000fea0003800000 */
.L_x_228:
        /* <DEDUP_REMOVED lines=9> */
.L_x_231:
[----:B------:R-:W-:Y:S05]  /*7690*/  BSYNC B1 ;  /* 0x0000000000017941 */ /* 0x000fea0003800000 */
.L_x_230:
        /* <DEDUP_REMOVED lines=9> */
.L_x_233:
[----:B------:R-:W-:Y:S05]  /*7730*/  BSYNC B1 ;  /* 0x0000000000017941 */ /* 0x000fea0003800000 */
.L_x_232:
        /* <DEDUP_REMOVED lines=9> */
.L_x_235:
[----:B------:R-:W-:Y:S05]  /*77d0*/  BSYNC B1 ;  /* 0x0000000000017941 */ /* 0x000fea0003800000 */
.L_x_234:
        /* <DEDUP_REMOVED lines=9> */
.L_x_237:
[----:B------:R-:W-:Y:S05]  /*7870*/  BSYNC B1 ;  /* 0x0000000000017941 */ /* 0x000fea0003800000 */
.L_x_236:
        /* <DEDUP_REMOVED lines=9> */
.L_x_239:
[----:B------:R-:W-:Y:S05]  /*7910*/  BSYNC B1 ;  /* 0x0000000000017941 */ /* 0x000fea0003800000 */
.L_x_238:
        /* <DEDUP_REMOVED lines=9> */
.L_x_241:
[----:B------:R-:W-:Y:S05]  /*79b0*/  BSYNC B1 ;  /* 0x0000000000017941 */ /* 0x000fea0003800000 */
.L_x_240:
        /* <DEDUP_REMOVED lines=9> */
.L_x_243:
[----:B------:R-:W-:Y:S05]  /*7a50*/  BSYNC B1 ;  /* 0x0000000000017941 */ /* 0x000fea0003800000 */
.L_x_242:
        /* <DEDUP_REMOVED lines=9> */
.L_x_245:
[----:B------:R-:W-:Y:S05]  /*7af0*/  BSYNC B1 ;  /* 0x0000000000017941 */ /* 0x000fea0003800000 */
.L_x_244:
        /* <DEDUP_REMOVED lines=9> */
.L_x_247:
[----:B------:R-:W-:Y:S05]  /*7b90*/  BSYNC B1 ;  /* 0x0000000000017941 */ /* 0x000fea0003800000 */
.L_x_246:
        /* <DEDUP_REMOVED lines=9> */
.L_x_249:
[----:B------:R-:W-:Y:S05]  /*7c30*/  BSYNC B1 ;  /* 0x0000000000017941 */ /* 0x000fea0003800000 */
.L_x_248:
        /* <DEDUP_REMOVED lines=9> */
.L_x_251:
[----:B------:R-:W-:Y:S05]  /*7cd0*/  BSYNC B1 ;  /* 0x0000000000017941 */ /* 0x000fea0003800000 */
.L_x_250:
        /* <DEDUP_REMOVED lines=9> */
.L_x_253:
[----:B------:R-:W-:Y:S05]  /*7d70*/  BSYNC B1 ;  /* 0x0000000000017941 */ /* 0x000fea0003800000 */
.L_x_252:
        /* <DEDUP_REMOVED lines=9> */
.L_x_255:
[----:B------:R-:W-:Y:S05]  /*7e10*/  BSYNC B1 ;  /* 0x0000000000017941 */ /* 0x000fea0003800000 */
.L_x_254:
        /* <DEDUP_REMOVED lines=9> */
.L_x_257:
[----:B------:R-:W-:Y:S05]  /*7eb0*/  BSYNC B1 ;  /* 0x0000000000017941 */ /* 0x000fea0003800000 */
.L_x_256:
        /* <DEDUP_REMOVED lines=9> */
.L_x_259:
[----:B------:R-:W-:Y:S05]  /*7f50*/  BSYNC B1 ;  /* 0x0000000000017941 */ /* 0x000fea0003800000 */
.L_x_258:
        /* <DEDUP_REMOVED lines=9> */
.L_x_261:
[----:B------:R-:W-:Y:S05]  /*7ff0*/  BSYNC B1 ;  /* 0x0000000000017941 */ /* 0x000fea0003800000 */
.L_x_260:
        /* <DEDUP_REMOVED lines=9> */
.L_x_263:
[----:B------:R-:W-:Y:S05]  /*8090*/  BSYNC B1 ;  /* 0x0000000000017941 */ /* 0x000fea0003800000 */
.L_x_262:
        /* <DEDUP_REMOVED lines=9> */
.L_x_265:
[----:B------:R-:W-:Y:S05]  /*8130*/  BSYNC B1 ;  /* 0x0000000000017941 */ /* 0x000fea0003800000 */
.L_x_264:
        /* <DEDUP_REMOVED lines=9> */
.L_x_267:
[----:B------:R-:W-:Y:S05]  /*81d0*/  BSYNC B1 ;  /* 0x0000000000017941 */ /* 0x000fea0003800000 */
.L_x_266:
        /* <DEDUP_REMOVED lines=9> */
.L_x_269:
[----:B------:R-:W-:Y:S05]  /*8270*/  BSYNC B1 ;  /* 0x0000000000017941 */ /* 0x000fea0003800000 */
.L_x_268:
        /* <DEDUP_REMOVED lines=9> */
.L_x_271:
[----:B------:R-:W-:Y:S05]  /*8310*/  BSYNC B1 ;  /* 0x0000000000017941 */ /* 0x000fea0003800000 */
.L_x_270:
        /* <DEDUP_REMOVED lines=9> */
.L_x_273:
[----:B------:R-:W-:Y:S05]  /*83b0*/  BSYNC B1 ;  /* 0x0000000000017941 */ /* 0x000fea0003800000 */
.L_x_272:
        /* <DEDUP_REMOVED lines=9> */
.L_x_275:
[----:B------:R-:W-:Y:S05]  /*8450*/  BSYNC B1 ;  /* 0x0000000000017941 */ /* 0x000fea0003800000 */
.L_x_274:
[----:B012--5:R-:W-:Y:S01]  /*8460*/  HADD2.F32 R4, -RZ, R172.H0_H0 ;  /* 0x200000acff047230 */ /* 0x027fe20000004100 */
        /* <DEDUP_REMOVED lines=8> */
.L_x_277:
[----:B------:R-:W-:Y:S05]  /*84f0*/  BSYNC B1 ;  /* 0x0000000000017941 */ /* 0x000fea0003800000 */
.L_x_276:
[----:B0----5:R-:W-:Y:S01]  /*8500*/  HADD2.F32 R4, -RZ, R172.H0_H0 ;  /* 0x200000acff047230 */ /* 0x021fe20000004100 */
[----:B------:R-:W-:Y:S01]  /*8510*/  @P2 MOV R5, R9 ;  /* 0x0000000900052202 */ /* 0x000fe20000000f00 */
[----:B------:R-:W-:Y:S01]  /*8520*/  BSSY B1, `(.L_x_278) ;  /* 0x0000009000017945 */ /* 0x000fe20003800000 */
[----:B------:R-:W-:Y:S02]  /*8530*/  ISETP.GT.AND P1, PT, R0, 0x79, P1 ;  /* 0x000000790000780c */ /* 0x000fe40000f24270 */
[----:B------:R-:W-:Y:S01]  /*8540*/  FMUL R3, R4, R155 ;  /* 0x0000009b04037220 */ /* 0x000fe20000400000 */
[----:B------:R-:W-:-:S03]  /*8550*/  @P2 IMAD.MOV.U32 R4, RZ, RZ, R8 ;  /* 0x000000ffff042224 */ /* 0x000fc600078e0008 */
[----:B------:R-:W-:-:S05]  /*8560*/  FFMA R3, R86, R154, R3 ;  /* 0x0000009a56037223 */ /* 0x000fca0000000003 */
[----:B------:R-:W-:-:S05]  /*8570*/  F2FP.F16.F32.PACK_AB R3, RZ, R3 ;  /* 0x00000003ff03723e */ /* 0x000fca00000000ff */
[----:B------:R0:W-:Y:S01]  /*8580*/  @P2 STG.E.U16 desc[UR36][R4.64+0xf0], R3 ;  /* 0x0000f00304002986 */ /* 0x0001e2000c101524 */
[----:B------:R-:W-:Y:S05]  /*8590*/  @!P1 BRA `(.L_x_279) ;  /* 0x0000000000049947 */ /* 0x000fea0003800000 */
[----:B------:R2:W5:Y:S02]  /*85a0*/  LDG.E.LTC128B.U16 R172, desc[UR36][R10.64+0xf2] ;  /* 0x0000f2240aac7981 */ /* 0x000564000c1e1520 */
.L_x_279:
[----:B------:R-:W-:Y:S05]  /*85b0*/  BSYNC B1 ;  /* 0x0000000000017941 */ /* 0x000fea0003800000 */
.L_x_278:
[----:B------:R-:W-:Y:S05]  /*85c0*/  @!P1 BRA `(.L_x_280) ;  /* 0x00000024004c9947 */ /* 0x000fea0003800000 */
[----:B-----5:R-:W-:-:S05]  /*85d0*/  HADD2.F32 R172, -RZ, R172.H0_H0 ;  /* 0x200000acffac7230 */ /* 0x020fca0000004100 */
[----:B------:R-:W-:-:S04]  /*85e0*/  FMUL R172, R172, R155 ;  /* 0x0000009bacac7220 */ /* 0x000fc80000400000 */
[----:B------:R-:W-:-:S05]  /*85f0*/  FFMA R172, R87, R154, R172 ;  /* 0x0000009a57ac7223 */ /* 0x000fca00000000ac */
[----:B------:R-:W-:-:S05]  /*8600*/  F2FP.F16.F32.PACK_AB R172, RZ, R172 ;  /* 0x000000acffac723e */ /* 0x000fca00000000ff */
[----:B------:R0:W-:Y:S01]  /*8610*/  STG.E.U16 desc[UR36][R8.64+0xf2], R172 ;  /* 0x0000f2ac08007986 */ /* 0x0001e2000c101524 */
[----:B------:R-:W-:Y:S05]  /*8620*/  BRA `(.L_x_280) ;  /* 0x0000002400347947 */ /* 0x000fea0003800000 */
.L_x_29:
[----:B------:R-:W-:Y:S01]  /*8630*/  ULDC.64 UR4, c[0x0][0x5c0] ;  /* 0x0001700000047ab9 */ /* 0x000fe20000000a00 */
[-C--:B------:R-:W-:Y:S01]  /*8640*/  FMUL R88, R88, R154.reuse ;  /* 0x0000009a58587220 */ /* 0x080fe20000400000 */
[----:B------:R-:W-:Y:S01]  /*8650*/  LEA R8, P0, R166, UR4, 0x1 ;  /* 0x00000004a6087c11 */ /* 0x000fe2000f8008ff */
[----:B------:R-:W-:Y:S01]  /*8660*/  IMAD.SHL.U32 R7, R4, 0x10, RZ ;  /* 0x0000001004077824 */ /* 0x000fe200078e00ff */
[----:B------:R-:W-:Y:S01]  /*8670*/  ISETP.GT.AND P2, PT, R0, 0x1, P3 ;  /* 0x000000010000780c */ /* 0x000fe20001f44270 */
[-C--:B------:R-:W-:Y:S01]  /*8680*/  FMUL R89, R89, R154.reuse ;  /* 0x0000009a59597220 */ /* 0x080fe20000400000 */
[----:B------:R-:W-:Y:S01]  /*8690*/  LEA.HI.X R9, R166, UR5, R169, 0x1, P0 ;  /* 0x00000005a6097c11 */ /* 0x000fe200080f0ca9 */
[-C--:B------:R-:W-:Y:S01]  /*86a0*/  FMUL R90, R90, R154.reuse ;  /* 0x0000009a5a5a7220 */ /* 0x080fe20000400000 */
[----:B------:R-:W-:Y:S01]  /*86b0*/  ISETP.GT.AND P0, PT, R3, 0x8, PT ;  /* 0x000000080300780c */ /* 0x000fe20003f04270 */
[----:B------:R-:W-:Y:S01]  /*86c0*/  FMUL R91, R91, R154 ;  /* 0x0000009a5b5b7220 */ /* 0x000fe20000400000 */
[----:B------:R-:W-:Y:S01]  /*86d0*/  F2FP.F16.F32.PACK_AB R88, RZ, R88 ;  /* 0x00000058ff58723e */ /* 0x000fe200000000ff */
[-C--:B------:R-:W-:Y:S01]  /*86e0*/  FMUL R92, R92, R154.reuse ;  /* 0x0000009a5c5c7220 */ /* 0x080fe20000400000 */
[----:B------:R-:W-:Y:S01]  /*86f0*/  ISETP.GT.AND P4, PT, R0, RZ, P0 ;  /* 0x000000ff0000720c */ /* 0x000fe20000784270 */
[----:B------:R-:W-:Y:S01]  /*8700*/  FMUL R93, R93, R154 ;  /* 0x0000009a5d5d7220 */ /* 0x000fe20000400000 */
[----:B------:R-:W-:Y:S01]  /*8710*/  SHF.L.U64.HI R6, R4, 0x4, R5 ;  /* 0x0000000404067819 */ /* 0x000fe20000010205 */
[----:B------:R-:W-:Y:S01]  /*8720*/  @P1 STG.E.U16 desc[UR36][R8.64], R88 ;  /* 0x0000005808001986 */ /* 0x000fe2000c101524 */
[----:B------:R-:W-:Y:S01]  /*8730*/  IADD3 R10, P5, R7, R8, RZ ;  /* 0x00000008070a7210 */ /* 0x000fe20007fbe0ff */
[-C--:B------:R-:W-:Y:S01]  /*8740*/  FMUL R94, R94, R154.reuse ;  /* 0x0000009a5e5e7220 */ /* 0x080fe20000400000 */
[----:B------:R-:W-:Y:S01]  /*8750*/  ISETP.GT.AND P1, PT, R0, 0x1, P0 ;  /* 0x000000010000780c */ /* 0x000fe20000724270 */
[----:B------:R-:W-:Y:S01]  /*8760*/  FMUL R95, R95, R154 ;  /* 0x0000009a5f5f7220 */ /* 0x000fe20000400000 */
[----:B------:R-:W-:Y:S01]  /*8770*/  F2FP.F16.F32.PACK_AB R89, RZ, R89 ;  /* 0x00000059ff59723e */ /* 0x000fe200000000ff */
[----:B------:R-:W-:Y:S01]  /*8780*/  IMAD.X R11, R6, 0x1, R9, P5 ;  /* 0x00000001060b7824 */ /* 0x000fe200028e0609 */
[----:B------:R-:W-:Y:S01]  /*8790*/  F2FP.F16.F32.PACK_AB R90, RZ, R90 ;  /* 0x0000005aff5a723e */ /* 0x000fe200000000ff */
[-C--:B------:R-:W-:Y:S01]  /*87a0*/  FMUL R96, R96, R154.reuse ;  /* 0x0000009a60607220 */ /* 0x080fe20000400000 */
[----:B------:R-:W-:Y:S01]  /*87b0*/  F2FP.F16.F32.PACK_AB R91, RZ, R91 ;  /* 0x0000005bff5b723e */ /* 0x000fe200000000ff */
[----:B------:R-:W-:Y:S01]  /*87c0*/  @P2 STG.E.U16 desc[UR36][R8.64+0x2], R89 ;  /* 0x0000025908002986 */ /* 0x000fe2000c101524 */
[C---:B------:R-:W-:Y:S01]  /*87d0*/  ISETP.GT.AND P5, PT, R0.reuse, 0x9, P3 ;  /* 0x000000090000780c */ /* 0x040fe20001fa4270 */
[-C--:B------:R-:W-:Y:S01]  /*87e0*/  FMUL R97, R97, R154.reuse ;  /* 0x0000009a61617220 */ /* 0x080fe20000400000 */
[C---:B------:R-:W-:Y:S01]  /*87f0*/  ISETP.GT.AND P2, PT, R0.reuse, 0x8, P0 ;  /* 0x000000080000780c */ /* 0x040fe20000744270 */
[----:B------:R-:W-:Y:S01]  /*8800*/  @P4 STG.E.U16 desc[UR36][R10.64], R90 ;  /* 0x0000005a0a004986 */ /* 0x000fe2000c101524 */
[----:B------:R-:W-:Y:S01]  /*8810*/  ISETP.GT.AND P4, PT, R0, 0x8, P3 ;  /* 0x000000080000780c */ /* 0x000fe20001f84270 */
[----:B------:R-:W-:Y:S01]  /*8820*/  FMUL R98, R98, R154 ;  /* 0x0000009a62627220 */ /* 0x000fe20000400000 */
[----:B------:R-:W-:Y:S01]  /*8830*/  F2FP.F16.F32.PACK_AB R92, RZ, R92 ;  /* 0x0000005cff5c723e */ /* 0x000fe200000000ff */
[----:B------:R-:W-:Y:S01]  /*8840*/  @P1 STG.E.U16 desc[UR36][R10.64+0x2], R91 ;  /* 0x0000025b0a001986 */ /* 0x000fe2000c101524 */
[----:B------:R-:W-:Y:S01]  /*8850*/  ISETP.GT.AND P1, PT, R0, 0x9, P0 ;  /* 0x000000090000780c */ /* 0x000fe20000724270 */
[-C--:B------:R-:W-:Y:S01]  /*8860*/  FMUL R99, R99, R154.reuse ;  /* 0x0000009a63637220 */ /* 0x080fe20000400000 */
[----:B------:R-:W-:Y:S01]  /*8870*/  F2FP.F16.F32.PACK_AB R93, RZ, R93 ;  /* 0x0000005dff5d723e */ /* 0x000fe200000000ff */
[----:B------:R-:W-:Y:S01]  /*8880*/  FMUL R100, R100, R154 ;  /* 0x0000009a64647220 */ /* 0x000fe20000400000 */
[----:B------:R-:W-:Y:S01]  /*8890*/  F2FP.F16.F32.PACK_AB R94, RZ, R94 ;  /* 0x0000005eff5e723e */ /* 0x000fe200000000ff */
[-C--:B------:R-:W-:Y:S01]  /*88a0*/  FMUL R101, R101, R154.reuse ;  /* 0x0000009a65657220 */ /* 0x080fe20000400000 */
[----:B------:R-:W-:Y:S01]  /*88b0*/  F2FP.F16.F32.PACK_AB R95, RZ, R95 ;  /* 0x0000005fff5f723e */ /* 0x000fe200000000ff */
[----:B------:R-:W-:Y:S01]  /*88c0*/  FMUL R102, R102, R154 ;  /* 0x0000009a66667220 */ /* 0x000fe20000400000 */
[----:B------:R-:W-:Y:S01]  /*88d0*/  F2FP.F16.F32.PACK_AB R96, RZ, R96 ;  /* 0x00000060ff60723e */ /* 0x000fe200000000ff */
[----:B------:R-:W-:Y:S01]  /*88e0*/  @P4 STG.E.U16 desc[UR36][R8.64+0x10], R92 ;  /* 0x0000105c08004986 */ /* 0x000fe2000c101524 */
[C---:B------:R-:W-:Y:S01]  /*88f0*/  ISETP.GT.AND P4, PT, R0.reuse, 0x10, P3 ;  /* 0x000000100000780c */ /* 0x040fe20001f84270 */
[-C--:B------:R-:W-:Y:S01]  /*8900*/  FMUL R103, R103, R154.reuse ;  /* 0x0000009a67677220 */ /* 0x080fe20000400000 */
[----:B------:R-:W-:Y:S01]  /*8910*/  F2FP.F16.F32.PACK_AB R97, RZ, R97 ;  /* 0x00000061ff61723e */ /* 0x000fe200000000ff */
[----:B------:R-:W-:Y:S01]  /*8920*/  @P5 STG.E.U16 desc[UR36][R8.64+0x12], R93 ;  /* 0x0000125d08005986 */ /* 0x000fe2000c101524 */
[----:B------:R-:W-:Y:S01]  /*8930*/  ISETP.GT.AND P5, PT, R0, 0x11, P0 ;  /* 0x000000110000780c */ /* 0x000fe200007a4270 */
        /* <DEDUP_REMOVED lines=74> */
[-C--:B------:R-:W-:Y:S01]  /*8de0*/  FMUL R125, R125, R154.reuse ;  /* 0x0000009a7d7d7220 */ /* 0x080fe20000400000 */
[----:B------:R-:W-:Y:S01]  /*8df0*/  F2FP.F16.F32.PACK_AB R119, RZ, R119 ;  /* 0x00000077ff77723e */ /* 0x000fe200000000ff */
[----:B------:R-:W-:Y:S01]  /*8e00*/  FMUL R126, R126, R154 ;  /* 0x0000009a7e7e7220 */ /* 0x000fe20000400000 */
[----:B------:R-:W-:Y:S01]  /*8e10*/  F2FP.F16.F32.PACK_AB R120, RZ, R120 ;  /* 0x00000078ff78723e */ /* 0x000fe200000000ff */
        /* <DEDUP_REMOVED lines=64> */
[----:B------:R-:W-:Y:S01]  /*9220*/  FMUL R145, R145, R154 ;  /* 0x0000009a91917220 */ /* 0x000fe20000400000 */
[----:B------:R-:W-:Y:S01]  /*9230*/  F2FP.F16.F32.PACK_AB R139, RZ, R139 ;  /* 0x0000008bff8b723e */ /* 0x000fe200000000ff */
[----:B------:R-:W-:Y:S01]  /*9240*/  IMAD.SHL.U32 R21, R4, 0x100, RZ ;  /* 0x0000010004157824 */ /* 0x000fe200078e00ff */
[----:B------:R-:W-:Y:S01]  /*9250*/  F2FP.F16.F32.PACK_AB R140, RZ, R140 ;  /* 0x0000008cff8c723e */ /* 0x000fe200000000ff */
[----:B------:R-:W-:Y:S01]  /*9260*/  @P1 STG.E.U16 desc[UR36][R8.64+0x90], R124 ;  /* 0x0000907c08001986 */ /* 0x000fe2000c101524 */
[----:B------:R-:W-:Y:S01]  /*9270*/  ISETP.GT.AND P1, PT, R0, 0x50, P3 ;  /* 0x000000500000780c */ /* 0x000fe20001f24270 */
[-C--:B------:R-:W-:Y:S01]  /*9280*/  FMUL R146, R146, R154.reuse ;  /* 0x0000009a92927220 */ /* 0x080fe20000400000 */
[----:B------:R-:W-:Y:S01]  /*9290*/  F2FP.F16.F32.PACK_AB R141, RZ, R141 ;  /* 0x0000008dff8d723e */ /* 0x000fe200000000ff */
[----:B------:R-:W-:Y:S01]  /*92a0*/  @P2 STG.E.U16 desc[UR36][R8.64+0x92], R125 ;  /* 0x0000927d08002986 */ /* 0x000fe2000c101524 */
[C---:B------:R-:W-:Y:S01]  /*92b0*/  ISETP.GT.AND P2, PT, R0.reuse, 0x51, P3 ;  /* 0x000000510000780c */ /* 0x040fe20001f44270 */
[----:B------:R-:W-:Y:S01]  /*92c0*/  FMUL R147, R147, R154 ;  /* 0x0000009a93937220 */ /* 0x000fe20000400000 */
        /* <DEDUP_REMOVED lines=12> */
[----:B------:R-:W-:Y:S01]  /*9390*/  SHF.L.U64.HI R15, R4, 0x8, R5 ;  /* 0x00000008040f7819 */ /* 0x000fe20000010205 */
[----:B------:R-:W-:Y:S01]  /*93a0*/  @P2 STG.E.U16 desc[UR36][R8.64+0xa2], R129 ;  /* 0x0000a28108002986 */ /* 0x000fe2000c101524 */
[C---:B------:R-:W-:Y:S01]  /*93b0*/  ISETP.GT.AND P2, PT, R0.reuse, 0x59, P3 ;  /* 0x000000590000780c */ /* 0x040fe20001f44270 */
        /* <DEDUP_REMOVED lines=56> */
[----:B------:R-:W-:Y:S01]  /*9740*/  FMUL R39, R39, R154 ;  /* 0x0000009a27277220 */ /* 0x000fe20000400000 */
[----:B------:R-:W-:Y:S01]  /*9750*/  F2FP.F16.F32.PACK_AB R33, RZ, R33 ;  /* 0x00000021ff21723e */ /* 0x000fe200000000ff */
[----:B------:R-:W-:Y:S01]  /*9760*/  @P2 STG.E.U16 desc[UR36][R10.64+0xd0], R142 ;  /* 0x0000d08e0a002986 */ /* 0x000fe2000c101524 */
[----:B------:R-:W-:Y:S01]  /*9770*/  F2FP.F16.F32.PACK_AB R34, RZ, R34 ;  /* 0x00000022ff22723e */ /* 0x000fe200000000ff */
[-C--:B------:R-:W-:Y:S01]  /*9780*/  FMUL R40, R40, R154.reuse ;  /* 0x0000009a28287220 */ /* 0x080fe20000400000 */
[----:B------:R-:W-:Y:S01]  /*9790*/  F2FP.F16.F32.PACK_AB R35, RZ, R35 ;  /* 0x00000023ff23723e */ /* 0x000fe200000000ff */
[----:B------:R-:W-:Y:S01]  /*97a0*/  FMUL R41, R41, R154 ;  /* 0x0000009a29297220 */ /* 0x000fe20000400000 */
[----:B------:R-:W-:Y:S01]  /*97b0*/  F2FP.F16.F32.PACK_AB R36, RZ, R36 ;  /* 0x00000024ff24723e */ /* 0x000fe200000000ff */
[----:B------:R-:W-:Y:S01]  /*97c0*/  @P4 STG.E.U16 desc[UR36][R10.64+0xd2], R143 ;  /* 0x0000d28f0a004986 */ /* 0x000fe2000c101524 */
[----:B------:R-:W-:Y:S01]  /*97d0*/  ISETP.GT.AND P4, PT, R0, 0x71, P0 ;  /* 0x000000710000780c */ /* 0x000fe20000784270 */
[----:B------:R-:W-:Y:S01]  /*97e0*/  FMUL R42, R42, R154 ;  /* 0x0000009a2a2a7220 */ /* 0x000fe20000400000 */
[----:B------:R-:W-:Y:S01]  /*97f0*/  F2FP.F16.F32.PACK_AB R37, RZ, R37 ;  /* 0x00000025ff25723e */ /* 0x000fe200000000ff */
[----:B------:R-:W-:Y:S01]  /*9800*/  @P5 STG.E.U16 desc[UR36][R8.64+0xe0], R144 ;  /* 0x0000e09008005986 */ /* 0x000fe2000c101524 */
[----:B------:R-:W-:Y:S01]  /*9810*/  ISETP.GT.AND P5, PT, R0, 0x70, P0 ;  /* 0x000000700000780c */ /* 0x000fe200007a4270 */
[----:B------:R-:W-:Y:S01]  /*9820*/  @P1 IMAD.MOV.U32 R4, RZ, RZ, R8 ;  /* 0x000000ffff041224 */ /* 0x000fe200078e0008 */
[----:B------:R-:W-:Y:S01]  /*9830*/  F2FP.F16.F32.PACK_AB R38, RZ, R38 ;  /* 0x00000026ff26723e */ /* 0x000fe200000000ff */
[----:B------:R-:W-:Y:S01]  /*9840*/  @P1 IMAD.MOV.U32 R5, RZ, RZ, R9 ;  /* 0x000000ffff051224 */ /* 0x000fe200078e0009 */
[----:B------:R-:W-:Y:S01]  /*9850*/  F2FP.F16.F32.PACK_AB R39, RZ, R39 ;  /* 0x00000027ff27723e */ /* 0x000fe200000000ff */
[----:B------:R-:W-:Y:S01]  /*9860*/  FMUL R43, R43, R154 ;  /* 0x0000009a2b2b7220 */ /* 0x000fe20000400000 */
[----:B------:R-:W-:Y:S01]  /*9870*/  F2FP.F16.F32.PACK_AB R40, RZ, R40 ;  /* 0x00000028ff28723e */ /* 0x000fe200000000ff */
[----:B------:R-:W-:Y:S01]  /*9880*/  FMUL R44, R44, R154 ;  /* 0x0000009a2c2c7220 */ /* 0x000fe20000400000 */
[----:B------:R0:W-:Y:S01]  /*9890*/  @P1 STG.E.U16 desc[UR36][R4.64+0xe2], R145 ;  /* 0x0000e29104001986 */ /* 0x0001e2000c101524 */
[----:B------:R-:W-:Y:S01]  /*98a0*/  IADD3 R12, P1, P2, R7, R8, R21 ;  /* 0x00000008070c7210 */ /* 0x000fe20007a3e015 */
[-C--:B------:R-:W-:Y:S01]  /*98b0*/  FMUL R45, R45, R154.reuse ;  /* 0x0000009a2d2d7220 */ /* 0x080fe20000400000 */
[----:B------:R-:W-:Y:S01]  /*98c0*/  F2FP.F16.F32.PACK_AB R41, RZ, R41 ;  /* 0x00000029ff29723e */ /* 0x000fe200000000ff */
[-C--:B------:R-:W-:Y:S01]  /*98d0*/  FMUL R46, R46, R154.reuse ;  /* 0x0000009a2e2e7220 */ /* 0x080fe20000400000 */
[----:B------:R-:W-:Y:S01]  /*98e0*/  IADD3.X R13, R6, R9, R15, P1, P2 ;  /* 0x00000009060d7210 */ /* 0x000fe20000fe440f */
[-C--:B------:R-:W-:Y:S01]  /*98f0*/  FMUL R47, R47, R154.reuse ;  /* 0x0000009a2f2f7220 */ /* 0x080fe20000400000 */
[C---:B------:R-:W-:Y:S01]  /*9900*/  ISETP.GT.AND P1, PT, R3.reuse, 0x80, PT ;  /* 0x000000800300780c */ /* 0x040fe20003f24270 */
[-C--:B------:R-:W-:Y:S01]  /*9910*/  FMUL R48, R48, R154.reuse ;  /* 0x0000009a30307220 */ /* 0x080fe20000400000 */
[----:B------:R-:W-:Y:S01]  /*9920*/  ISETP.GT.AND P2, PT, R3, 0x88, PT ;  /* 0x000000880300780c */ /* 0x000fe20003f44270 */
[----:B------:R-:W-:Y:S01]  /*9930*/  FMUL R49, R49, R154 ;  /* 0x0000009a31317220 */ /* 0x000fe20000400000 */
[----:B------:R-:W-:Y:S01]  /*9940*/  F2FP.F16.F32.PACK_AB R42, RZ, R42 ;  /* 0x0000002aff2a723e */ /* 0x000fe200000000ff */
[----:B0-----:R-:W-:Y:S01]  /*9950*/  @P5 IMAD.MOV.U32 R4, RZ, RZ, R10 ;  /* 0x000000ffff045224 */ /* 0x001fe200078e000a */
[----:B------:R-:W-:Y:S01]  /*9960*/  @P5 MOV R5, R11 ;  /* 0x0000000b00055202 */ /* 0x000fe20000000f00 */
[-C--:B------:R-:W-:Y:S01]  /*9970*/  FMUL R50, R50, R154.reuse ;  /* 0x0000009a32327220 */ /* 0x080fe20000400000 */
[----:B------:R-:W-:Y:S01]  /*9980*/  F2FP.F16.F32.PACK_AB R43, RZ, R43 ;  /* 0x0000002bff2b723e */ /* 0x000fe200000000ff */
[----:B------:R-:W-:Y:S01]  /*9990*/  FMUL R51, R51, R154 ;  /* 0x0000009a33337220 */ /* 0x000fe20000400000 */
[----:B------:R-:W-:Y:S01]  /*99a0*/  F2FP.F16.F32.PACK_AB R44, RZ, R44 ;  /* 0x0000002cff2c723e */ /* 0x000fe200000000ff */
[----:B------:R0:W-:Y:S01]  /*99b0*/  @P5 STG.E.U16 desc[UR36][R4.64+0xe0], R146 ;  /* 0x0000e09204005986 */ /* 0x0001e2000c101524 */
[----:B------:R-:W-:Y:S01]  /*99c0*/  ISETP.GT.AND P5, PT, R0, 0x78, P3 ;  /* 0x000000780000780c */ /* 0x000fe20001fa4270 */
[-C--:B------:R-:W-:Y:S01]  /*99d0*/  FMUL R52, R52, R154.reuse ;  /* 0x0000009a34347220 */ /* 0x080fe20000400000 */
[C---:B------:R-:W-:Y:S01]  /*99e0*/  ISETP.GT.AND P3, PT, R0.reuse, 0x79, P3 ;  /* 0x000000790000780c */ /* 0x040fe20001f64270 */
[----:B------:R-:W-:Y:S01]  /*99f0*/  @P4 STG.E.U16 desc[UR36][R10.64+0xe2], R147 ;  /* 0x0000e2930a004986 */ /* 0x000fe2000c101524 */
[C---:B------:R-:W-:Y:S01]  /*9a00*/  ISETP.GT.AND P4, PT, R0.reuse, 0x78, P0 ;  /* 0x000000780000780c */ /* 0x040fe20000784270 */
[-C--:B------:R-:W-:Y:S01]  /*9a10*/  FMUL R53, R53, R154.reuse ;  /* 0x0000009a35357220 */ /* 0x080fe20000400000 */
[----:B------:R-:W-:Y:S01]  /*9a20*/  ISETP.GT.AND P0, PT, R0, 0x79, P0 ;  /* 0x000000790000780c */ /* 0x000fe20000704270 */
[-C--:B------:R-:W-:Y:S01]  /*9a30*/  FMUL R54, R54, R154.reuse ;  /* 0x0000009a36367220 */ /* 0x080fe20000400000 */
[----:B------:R-:W-:Y:S01]  /*9a40*/  F2FP.F16.F32.PACK_AB R45, RZ, R45 ;  /* 0x0000002dff2d723e */ /* 0x000fe200000000ff */
[----:B------:R-:W-:Y:S01]  /*9a50*/  FMUL R55, R55, R154 ;  /* 0x0000009a37377220 */ /* 0x000fe20000400000 */
[----:B------:R-:W-:Y:S01]  /*9a60*/  F2FP.F16.F32.PACK_AB R46, RZ, R46 ;  /* 0x0000002eff2e723e */ /* 0x000fe200000000ff */
[----:B------:R-:W-:Y:S01]  /*9a70*/  FMUL R56, R56, R154 ;  /* 0x0000009a38387220 */ /* 0x000fe20000400000 */
[----:B------:R-:W-:Y:S01]  /*9a80*/  F2FP.F16.F32.PACK_AB R47, RZ, R47 ;  /* 0x0000002fff2f723e */ /* 0x000fe200000000ff */
[----:B------:R-:W-:Y:S01]  /*9a90*/  @P5 STG.E.U16 desc[UR36][R8.64+0xf0], R148 ;  /* 0x0000f09408005986 */ /* 0x000fe2000c101524 */
[----:B0-----:R-:W-:Y:S01]  /*9aa0*/  IADD3 R4, P5, R21, R8, RZ ;  /* 0x0000000815047210 */ /* 0x001fe20007fbe0ff */
[----:B------:R-:W-:Y:S01]  /*9ab0*/  FMUL R57, R57, R154 ;  /* 0x0000009a39397220 */ /* 0x000fe20000400000 */
[----:B------:R-:W-:Y:S01]  /*9ac0*/  F2FP.F16.F32.PACK_AB R48, RZ, R48 ;  /* 0x00000030ff30723e */ /* 0x000fe200000000ff */
[----:B------:R0:W-:Y:S01]  /*9ad0*/  @P3 STG.E.U16 desc[UR36][R8.64+0xf2], R149 ;  /* 0x0000f29508003986 */ /* 0x0001e2000c101524 */
[C---:B------:R-:W-:Y:S01]  /*9ae0*/  ISETP.GT.AND P3, PT, R0.reuse, RZ, P1 ;  /* 0x000000ff0000720c */ /* 0x040fe20000f64270 */
[----:B------:R-:W-:Y:S01]  /*9af0*/  IMAD.X R5, R15, 0x1, R9, P5 ;  /* 0x000000010f057824 */ /* 0x000fe200028e0609 */
[C---:B------:R-:W-:Y:S01]  /*9b00*/  ISETP.GT.AND P5, PT, R0.reuse, RZ, P2 ;  /* 0x000000ff0000720c */ /* 0x040fe200017a4270 */
        /* <DEDUP_REMOVED lines=14> */
[----:B------:R-:W-:Y:S01]  /*9bf0*/  @P4 STG.E.U16 desc[UR36][R4.64+0x2], R25 ;  /* 0x0000021904004986 */ /* 0x000fe2000c101524 */
[----:B------:R-:W-:Y:S01]  /*9c00*/  IADD3 R14, P4, R7, R4, RZ ;  /* 0x00000004070e7210 */ /* 0x000fe20007f9e0ff */
[--C-:B------:R-:W-:Y:S01]  /*9c10*/  IMAD.X R9, R6, 0x1, R5.reuse, P3 ;  /* 0x0000000106097824 */ /* 0x100fe200018e0605 */
[----:B------:R-:W-:Y:S01]  /*9c20*/  ISETP.GT.AND P3, PT, R0, 0x9, P2 ;  /* 0x000000090000780c */ /* 0x000fe20001764270 */
[-C--:B------:R-:W-:Y:S01]  /*9c30*/  FMUL R62, R62, R154.reuse ;  /* 0x0000009a3e3e7220 */ /* 0x080fe20000400000 */
[----:B------:R-:W-:Y:S01]  /*9c40*/  F2FP.F16.F32.PACK_AB R53, RZ, R53 ;  /* 0x00000035ff35723e */ /* 0x000fe200000000ff */
[----:B------:R-:W-:Y:S01]  /*9c50*/  IMAD.X R15, R6, 0x1, R5, P4 ;  /* 0x00000001060f7824 */ /* 0x000fe200020e0605 */
[----:B------:R-:W-:Y:S01]  /*9c60*/  ISETP.GT.AND P4, PT, R0, 0x8, P1 ;  /* 0x000000080000780c */ /* 0x000fe20000f84270 */
[----:B------:R-:W-:Y:S01]  /*9c70*/  FMUL R63, R63, R154 ;  /* 0x0000009a3f3f7220 */ /* 0x000fe20000400000 */
[----:B------:R-:W-:Y:S01]  /*9c80*/  F2FP.F16.F32.PACK_AB R54, RZ, R54 ;  /* 0x00000036ff36723e */ /* 0x000fe200000000ff */
[-C--:B------:R-:W-:Y:S01]  /*9c90*/  FMUL R64, R64, R154.reuse ;  /* 0x0000009a40407220 */ /* 0x080fe20000400000 */
        /* <DEDUP_REMOVED lines=9> */
[----:B------:R-:W-:Y:S01]  /*9d30*/  @P4 STG.E.U16 desc[UR36][R4.64+0x10], R28 ;  /* 0x0000101c04004986 */ /* 0x000fe2000c101524 */
[----:B------:R-:W-:Y:S01]  /*9d40*/  ISETP.GT.AND P4, PT, R0, 0x10, P1 ;  /* 0x000000100000780c */ /* 0x000fe20000f84270 */
[-C--:B------:R-:W-:Y:S01]  /*9d50*/  FMUL R68, R68, R154.reuse ;  /* 0x0000009a44447220 */ /* 0x080fe20000400000 */
[----:B------:R-:W-:Y:S01]  /*9d60*/  F2FP.F16.F32.PACK_AB R57, RZ, R57 ;  /* 0x00000039ff39723e */ /* 0x000fe200000000ff */
[-C--:B------:R-:W-:Y:S01]  /*9d70*/  FMUL R69, R69, R154.reuse ;  /* 0x0000009a45457220 */ /* 0x080fe20000400000 */
        /* <DEDUP_REMOVED lines=14> */
[----:B------:R-:W-:Y:S01]  /*9e60*/  FMUL R73, R73, R154 ;  /* 0x0000009a49497220 */ /* 0x000fe20000400000 */
[----:B------:R-:W-:Y:S01]  /*9e70*/  F2FP.F16.F32.PACK_AB R61, RZ, R61 ;  /* 0x0000003dff3d723e */ /* 0x000fe200000000ff */
[----:B------:R-:W-:Y:S01]  /*9e80*/  @P5 STG.E.U16 desc[UR36][R4.64+0x22], R33 ;  /* 0x0000222104005986 */ /* 0x000fe2000c101524 */
[----:B------:R-:W-:Y:S01]  /*9e90*/  ISETP.GT.AND P5, PT, R0, 0x19, P1 ;  /* 0x000000190000780c */ /* 0x000fe20000fa4270 */
[--C-:B------:R-:W-:Y:S01]  /*9ea0*/  @P0 IMAD.MOV.U32 R6, RZ, RZ, R12.reuse ;  /* 0x000000ffff060224 */ /* 0x100fe200078e000c */
[----:B------:R-:W-:Y:S01]  /*9eb0*/  F2FP.F16.F32.PACK_AB R62, RZ, R62 ;  /* 0x0000003eff3e723e */ /* 0x000fe200000000ff */
[--C-:B------:R-:W-:Y:S01]  /*9ec0*/  @P0 IMAD.MOV.U32 R7, RZ, RZ, R13.reuse ;  /* 0x000000ffff070224 */ /* 0x100fe200078e000d */
[----:B------:R-:W-:Y:S01]  /*9ed0*/  F2FP.F16.F32.PACK_AB R63, RZ, R63 ;  /* 0x0000003fff3f723e */ /* 0x000fe200000000ff */
[----:B------:R-:W-:Y:S01]  /*9ee0*/  FMUL R74, R74, R154 ;  /* 0x0000009a4a4a7220 */ /* 0x000fe20000400000 */
[----:B------:R-:W-:Y:S01]  /*9ef0*/  F2FP.F16.F32.PACK_AB R64, RZ, R64 ;  /* 0x00000040ff40723e */ /* 0x000fe200000000ff */
[-C--:B------:R-:W-:Y:S01]  /*9f00*/  FMUL R75, R75, R154.reuse ;  /* 0x0000009a4b4b7220 */ /* 0x080fe20000400000 */
[----:B------:R0:W-:Y:S01]  /*9f10*/  @P0 STG.E.U16 desc[UR36][R6.64+0x20], R34 ;  /* 0x0000202206000986 */ /* 0x0001e2000c101524 */
        /* <DEDUP_REMOVED lines=11> */
[--C-:B0-----:R-:W-:Y:S01]  /*9fd0*/  @P3 IMAD.MOV.U32 R6, RZ, RZ, R12.reuse ;  /* 0x000000ffff063224 */ /* 0x101fe200078e000c */
[----:B------:R-:W-:Y:S01]  /*9fe0*/  @P3 MOV R7, R13 ;  /* 0x0000000d00073202 */ /* 0x000fe20000000f00 */
[----:B------:R-:W-:Y:S01]  /*9ff0*/  FMUL R81, R81, R154 ;  /* 0x0000009a51517220 */ /* 0x000fe20000400000 */
[----:B------:R-:W-:Y:S01]  /*a000*/  F2FP.F16.F32.PACK_AB R70, RZ, R70 ;  /* 0x00000046ff46723e */ /* 0x000fe200000000ff */
[-C--:B------:R-:W-:Y:S01]  /*a010*/  FMUL R82, R82, R154.reuse ;  /* 0x0000009a52527220 */ /* 0x080fe20000400000 */
[----:B------:R-:W-:Y:S01]  /*a020*/  F2FP.F16.F32.PACK_AB R71, RZ, R71 ;  /* 0x00000047ff47723e */ /* 0x000fe200000000ff */
[----:B------:R0:W-:Y:S01]  /*a030*/  @P3 STG.E.U16 desc[UR36][R6.64+0x22], R35 ;  /* 0x0000222306003986 */ /* 0x0001e2000c101524 */
        /* <DEDUP_REMOVED lines=11> */
[----:B0-----:R-:W-:Y:S01]  /*a0f0*/  @P0 IMAD.MOV.U32 R6, RZ, RZ, R12 ;  /* 0x000000ffff060224 */ /* 0x001fe200078e000c */
[----:B------:R-:W-:Y:S01]  /*a100*/  F2FP.F16.F32.PACK_AB R75, RZ, R75 ;  /* 0x0000004bff4b723e */ /* 0x000fe200000000ff */
[----:B------:R-:W-:Y:S01]  /*a110*/  @P0 IMAD.MOV.U32 R7, RZ, RZ, R13 ;  /* 0x000000ffff070224 */ /* 0x000fe200078e000d */
[----:B------:R-:W-:Y:S01]  /*a120*/  F2FP.F16.F32.PACK_AB R76, RZ, R76 ;  /* 0x0000004cff4c723e */ /* 0x000fe200000000ff */
[-C--:B------:R-:W-:Y:S01]  /*a130*/  FMUL R86, R86, R154.reuse ;  /* 0x0000009a56567220 */ /* 0x080fe20000400000 */
[----:B------:R-:W-:Y:S01]  /*a140*/  F2FP.F16.F32.PACK_AB R77, RZ, R77 ;  /* 0x0000004dff4d723e */ /* 0x000fe200000000ff */
[----:B------:R-:W-:Y:S01]  /*a150*/  FMUL R87, R87, R154 ;  /* 0x0000009a57577220 */ /* 0x000fe20000400000 */
[----:B------:R0:W-:Y:S01]  /*a160*/  @P0 STG.E.U16 desc[UR36][R6.64+0x30], R38 ;  /* 0x0000302606000986 */ /* 0x0001e2000c101524 */
[----:B------:R-:W-:-:S02]  /*a170*/  ISETP.GT.AND P0, PT, R0, 0x20, P2 ;  /* 0x000000200000780c */ /* 0x000fc40001704270 */
[----:B------:R-:W-:Y:S02]  /*a180*/  F2FP.F16.F32.PACK_AB R78, RZ, R78 ;  /* 0x0000004eff4e723e */ /* 0x000fe400000000ff */
[----:B------:R-:W-:Y:S02]  /*a190*/  F2FP.F16.F32.PACK_AB R79, RZ, R79 ;  /* 0x0000004fff4f723e */ /* 0x000fe400000000ff */
[----:B------:R-:W-:Y:S02]  /*a1a0*/  F2FP.F16.F32.PACK_AB R80, RZ, R80 ;  /* 0x00000050ff50723e */ /* 0x000fe400000000ff */
[----:B------:R-:W-:Y:S02]  /*a1b0*/  F2FP.F16.F32.PACK_AB R81, RZ, R81 ;  /* 0x00000051ff51723e */ /* 0x000fe400000000ff */
[----:B------:R-:W-:Y:S01]  /*a1c0*/  F2FP.F16.F32.PACK_AB R82, RZ, R82 ;  /* 0x00000052ff52723e */ /* 0x000fe200000000ff */
[----:B0-----:R-:W-:Y:S01]  /*a1d0*/  @P3 IMAD.MOV.U32 R6, RZ, RZ, R12 ;  /* 0x000000ffff063224 */ /* 0x001fe200078e000c */
[----:B------:R-:W-:Y:S01]  /*a1e0*/  F2FP.F16.F32.PACK_AB R83, RZ, R83 ;  /* 0x00000053ff53723e */ /* 0x000fe200000000ff */
[----:B------:R-:W-:Y:S01]  /*a1f0*/  @P3 IMAD.MOV.U32 R7, RZ, RZ, R13 ;  /* 0x000000ffff073224 */ /* 0x000fe200078e000d */
[----:B------:R-:W-:-:S02]  /*a200*/  F2FP.F16.F32.PACK_AB R84, RZ, R84 ;  /* 0x00000054ff54723e */ /* 0x000fc400000000ff */
[----:B------:R-:W-:Y:S02]  /*a210*/  F2FP.F16.F32.PACK_AB R85, RZ, R85 ;  /* 0x00000055ff55723e */ /* 0x000fe400000000ff */
[----:B------:R0:W-:Y:S01]  /*a220*/  @P3 STG.E.U16 desc[UR36][R6.64+0x32], R39 ;  /* 0x0000322706003986 */ /* 0x0001e2000c101524 */
[C---:B------:R-:W-:Y:S02]  /*a230*/  ISETP.GT.AND P3, PT, R0.reuse, 0x21, P2 ;  /* 0x000000210000780c */ /* 0x040fe40001764270 */
[----:B------:R-:W-:Y:S01]  /*a240*/  F2FP.F16.F32.PACK_AB R86, RZ, R86 ;  /* 0x00000056ff56723e */ /* 0x000fe200000000ff */
[----:B------:R-:W-:Y:S01]  /*a250*/  @P4 STG.E.U16 desc[UR36][R4.64+0x40], R40 ;  /* 0x0000402804004986 */ /* 0x000fe2000c101524 */
[C---:B------:R-:W-:Y:S02]  /*a260*/  ISETP.GT.AND P4, PT, R0.reuse, 0x28, P1 ;  /* 0x000000280000780c */ /* 0x040fe40000f84270 */
[----:B------:R-:W-:Y:S01]  /*a270*/  F2FP.F16.F32.PACK_AB R87, RZ, R87 ;  /* 0x00000057ff57723e */ /* 0x000fe200000000ff */
[----:B------:R-:W-:Y:S01]  /*a280*/  @P5 STG.E.U16 desc[UR36][R4.64+0x42], R41 ;  /* 0x0000422904005986 */ /* 0x000fe2000c101524 */
[----:B------:R-:W-:Y:S01]  /*a290*/  ISETP.GT.AND P5, PT, R0, 0x29, P1 ;  /* 0x000000290000780c */ /* 0x000fe20000fa4270 */
[----:B0-----:R-:W-:-:S02]  /*a2a0*/  @P0 IMAD.MOV.U32 R6, RZ, RZ, R12 ;  /* 0x000000ffff060224 */ /* 0x001fc400078e000c */
[----:B------:R-:W-:-:S05]  /*a2b0*/  @P0 IMAD.MOV.U32 R7, RZ, RZ, R13 ;  /* 0x000000ffff070224 */ /* 0x000fca00078e000d */
[----:B------:R0:W-:Y:S01]  /*a2c0*/  @P0 STG.E.U16 desc[UR36][R6.64+0x40], R42 ;  /* 0x0000402a06000986 */ /* 0x0001e2000c101524 */
[----:B------:R-:W-:Y:S02]  /*a2d0*/  ISETP.GT.AND P0, PT, R0, 0x28, P2 ;  /* 0x000000280000780c */ /* 0x000fe40001704270 */
[----:B0-----:R-:W-:Y:S01]  /*a2e0*/  @P3 MOV R6, R12 ;  /* 0x0000000c00063202 */ /* 0x001fe20000000f00 */
[----:B------:R-:W-:-:S05]  /*a2f0*/  @P3 IMAD.MOV.U32 R7, RZ, RZ, R13 ;  /* 0x000000ffff073224 */ /* 0x000fca00078e000d */
[----:B------:R0:W-:Y:S01]  /*a300*/  @P3 STG.E.U16 desc[UR36][R6.64+0x42], R43 ;  /* 0x0000422b06003986 */ /* 0x0001e2000c101524 */
[----:B------:R-:W-:-:S03]  /*a310*/  ISETP.GT.AND P3, PT, R0, 0x29, P2 ;  /* 0x000000290000780c */ /* 0x000fc60001764270 */
[----:B------:R-:W-:Y:S01]  /*a320*/  @P4 STG.E.U16 desc[UR36][R4.64+0x50], R44 ;  /* 0x0000502c04004986 */ /* 0x000fe2000c101524 */
[----:B------:R-:W-:-:S03]  /*a330*/  ISETP.GT.AND P4, PT, R0, 0x30, P1 ;  /* 0x000000300000780c */ /* 0x000fc60000f84270 */
[----:B------:R-:W-:Y:S01]  /*a340*/  @P5 STG.E.U16 desc[UR36][R4.64+0x52], R45 ;  /* 0x0000522d04005986 */ /* 0x000fe2000c101524 */
[----:B------:R-:W-:Y:S01]  /*a350*/  ISETP.GT.AND P5, PT, R0, 0x31, P1 ;  /* 0x000000310000780c */ /* 0x000fe20000fa4270 */
[----:B0-----:R-:W-:Y:S02]  /*a360*/  @P0 IMAD.MOV.U32 R6, RZ, RZ, R12 ;  /* 0x000000ffff060224 */ /* 0x001fe400078e000c */
[----:B------:R-:W-:-:S05]  /*a370*/  @P0 IMAD.MOV.U32 R7, RZ, RZ, R13 ;  /* 0x000000ffff070224 */ /* 0x000fca00078e000d */
[----:B------:R0:W-:Y:S01]  /*a380*/  @P0 STG.E.U16 desc[UR36][R6.64+0x50], R46 ;  /* 0x0000502e06000986 */ /* 0x0001e2000c101524 */
[----:B------:R-:W-:Y:S01]  /*a390*/  ISETP.GT.AND P0, PT, R0, 0x30, P2 ;  /* 0x000000300000780c */ /* 0x000fe20001704270 */
[----:B0-----:R-:W-:Y:S02]  /*a3a0*/  @P3 IMAD.MOV.U32 R6, RZ, RZ, R12 ;  /* 0x000000ffff063224 */ /* 0x001fe400078e000c */
[----:B------:R-:W-:-:S05]  /*a3b0*/  @P3 IMAD.MOV.U32 R7, RZ, RZ, R13 ;  /* 0x000000ffff073224 */ /* 0x000fca00078e000d */
[----:B------:R0:W-:Y:S01]  /*a3c0*/  @P3 STG.E.U16 desc[UR36][R6.64+0x52], R47 ;  /* 0x0000522f06003986 */ /* 0x0001e2000c101524 */
[----:B------:R-:W-:-:S03]  /*a3d0*/  ISETP.GT.AND P3, PT, R0, 0x31, P2 ;  /* 0x000000310000780c */ /* 0x000fc60001764270 */
[----:B------:R-:W-:Y:S01]  /*a3e0*/  @P4 STG.E.U16 desc[UR36][R4.64+0x60], R48 ;  /* 0x0000603004004986 */ /* 0x000fe2000c101524 */
[----:B------:R-:W-:-:S03]  /*a3f0*/  ISETP.GT.AND P4, PT, R0, 0x38, P1 ;  /* 0x000000380000780c */ /* 0x000fc60000f84270 */
[----:B------:R-:W-:Y:S01]  /*a400*/  @P5 STG.E.U16 desc[UR36][R4.64+0x62], R49 ;  /* 0x0000623104005986 */ /* 0x000fe2000c101524 */
[----:B------:R-:W-:Y:S01]  /*a410*/  ISETP.GT.AND P5, PT, R0, 0x39, P1 ;  /* 0x000000390000780c */ /* 0x000fe20000fa4270 */
[----:B0-----:R-:W-:Y:S01]  /*a420*/  @P0 IMAD.MOV.U32 R6, RZ, RZ, R12 ;  /* 0x000000ffff060224 */ /* 0x001fe200078e000c */
[----:B------:R-:W-:-:S05]  /*a430*/  @P0 MOV R7, R13 ;  /* 0x0000000d00070202 */ /* 0x000fca0000000f00 */
        /* <DEDUP_REMOVED lines=21> */
[----:B------:R-:W-:Y:S02]  /*a590*/  ISETP.GT.AND P5, PT, R0, 0x49, P1 ;  /* 0x000000490000780c */ /* 0x000fe40000fa4270 */
[----:B0-----:R-:W-:Y:S01]  /*a5a0*/  @P0 MOV R6, R12 ;  /* 0x0000000c00060202 */ /* 0x001fe20000000f00 */
        /* <DEDUP_REMOVED lines=66> */
[C---:B------:R-:W-:Y:S02]  /*a9d0*/  ISETP.GT.AND P3, PT, R0.reuse, 0x78, P1 ;  /* 0x000000780000780c */ /* 0x040fe40000f64270 */
[C---:B------:R-:W-:Y:S01]  /*a9e0*/  ISETP.GT.AND P1, PT, R0.reuse, 0x79, P1 ;  /* 0x000000790000780c */ /* 0x040fe20000f24270 */
[----:B------:R-:W-:Y:S01]  /*a9f0*/  @P4 STG.E.U16 desc[UR36][R4.64+0xe0], R80 ;  /* 0x0000e05004004986 */ /* 0x000fe2000c101524 */
[----:B------:R-:W-:-:S03]  /*aa00*/  ISETP.GT.AND P4, PT, R0, 0x71, P2 ;  /* 0x000000710000780c */ /* 0x000fc60001784270 */
[----:B------:R-:W-:Y:S01]  /*aa10*/  @P5 STG.E.U16 desc[UR36][R4.64+0xe2], R81 ;  /* 0x0000e25104005986 */ /* 0x000fe2000c101524 */
[C---:B------:R-:W-:Y:S02]  /*aa20*/  ISETP.GT.AND P5, PT, R0.reuse, 0x78, P2 ;  /* 0x000000780000780c */ /* 0x040fe400017a4270 */
[----:B------:R-:W-:Y:S01]  /*aa30*/  ISETP.GT.AND P2, PT, R0, 0x79, P2 ;  /* 0x000000790000780c */ /* 0x000fe20001744270 */
[----:B0-----:R-:W-:Y:S01]  /*aa40*/  @P0 IMAD.MOV.U32 R7, RZ, RZ, R13 ;  /* 0x000000ffff070224 */ /* 0x001fe200078e000d */
[----:B------:R-:W-:-:S05]  /*aa50*/  @P0 MOV R6, R12 ;  /* 0x0000000c00060202 */ /* 0x000fca0000000f00 */
[----:B------:R0:W-:Y:S02]  /*aa60*/  @P0 STG.E.U16 desc[UR36][R6.64+0xe0], R82 ;  /* 0x0000e05206000986 */ /* 0x0001e4000c101524 */
[----:B0-----:R-:W-:Y:S02]  /*aa70*/  @P4 IMAD.MOV.U32 R6, RZ, RZ, R12 ;  /* 0x000000ffff064224 */ /* 0x001fe400078e000c */
[----:B------:R-:W-:-:S05]  /*aa80*/  @P4 IMAD.MOV.U32 R7, RZ, RZ, R13 ;  /* 0x000000ffff074224 */ /* 0x000fca00078e000d */
[----:B------:R-:W-:Y:S04]  /*aa90*/  @P4 STG.E.U16 desc[UR36][R6.64+0xe2], R83 ;  /* 0x0000e25306004986 */ /* 0x000fe8000c101524 */
[----:B------:R-:W-:Y:S04]  /*aaa0*/  @P3 STG.E.U16 desc[UR36][R4.64+0xf0], R84 ;  /* 0x0000f05404003986 */ /* 0x000fe8000c101524 */
[----:B------:R0:W-:Y:S02]  /*aab0*/  @P1 STG.E.U16 desc[UR36][R4.64+0xf2], R85 ;  /* 0x0000f25504001986 */ /* 0x0001e4000c101524 */
[----:B0-----:R-:W-:-:S02]  /*aac0*/  @P5 IMAD.MOV.U32 R4, RZ, RZ, R12 ;  /* 0x000000ffff045224 */ /* 0x001fc400078e000c */
[----:B------:R-:W-:-:S05]  /*aad0*/  @P5 IMAD.MOV.U32 R5, RZ, RZ, R13 ;  /* 0x000000ffff055224 */ /* 0x000fca00078e000d */
[----:B------:R0:W-:Y:S04]  /*aae0*/  @P5 STG.E.U16 desc[UR36][R4.64+0xf0], R86 ;  /* 0x0000f05604005986 */ /* 0x0001e8000c101524 */
[----:B------:R0:W-:Y:S02]  /*aaf0*/  @P2 STG.E.U16 desc[UR36][R12.64+0xf2], R87 ;  /* 0x0000f2570c002986 */ /* 0x0001e4000c101524 */
.L_x_280:
[----:B------:R-:W-:Y:S05]  /*ab00*/  BSYNC B0 ;  /* 0x0000000000007941 */ /* 0x000fea0003800000 */
.L_x_28:
[----:B------:R-:W-:Y:S01]  /*ab10*/  ULDC UR4, c[0x0][0xc] ;  /* 0x0000030000047ab9 */ /* 0x000fe20000000800 */
[----:B------:R-:W-:Y:S01]  /*ab20*/  ULDC UR5, c[0x0][0x10] ;  /* 0x0000040000057ab9 */ /* 0x000fe20000000800 */
[----:B0-----:R-:W0:Y:S01]  /*ab30*/  LDC R3, c[0x0][0x14] ;  /* 0x00000500ff037b82 */ /* 0x001e220000000800 */
[----:B------:R-:W-:Y:S01]  /*ab40*/  UIMAD.WIDE.U32 UR4, UR4, UR5, URZ ;  /* 0x00000005040472a5 */ /* 0x000fe2000f8e003f */
[----:B------:R-:W-:Y:S01]  /*ab50*/  PRMT R0, RZ, 0x7610, R0 ;  /* 0x00007610ff007816 */ /* 0x000fe20000000000 */
[----:B------:R-:W-:Y:S02]  /*ab60*/  IMAD.MOV.U32 R153, RZ, RZ, -0x1 ;  /* 0xffffffffff997424 */ /* 0x000fe400078e00ff */
[----:B------:R-:W-:Y:S02]  /*ab70*/  IMAD.MOV.U32 R23, RZ, RZ, -0x1 ;  /* 0xffffffffff177424 */ /* 0x000fe400078e00ff */
[----:B0-----:R-:W-:-:S04]  /*ab80*/  IMAD.WIDE.U32 R16, R3, UR4, R16 ;  /* 0x0000000403107c25 */ /* 0x001fc8000f8e0010 */
[----:B------:R-:W-:Y:S01]  /*ab90*/  IMAD R3, R3, UR5, RZ ;  /* 0x0000000503037c24 */ /* 0x000fe2000f8e02ff */
[----:B------:R-:W-:Y:S02]  /*aba0*/  ULDC.64 UR4, c[0x0][0x650] ;  /* 0x0001940000047ab9 */ /* 0x000fe40000000a00 */
[----:B------:R-:W-:Y:S02]  /*abb0*/  ISETP.GE.U32.AND P0, PT, R16, UR4, PT ;  /* 0x0000000410007c0c */ /* 0x000fe4000bf06070 */
[----:B------:R-:W-:-:S04]  /*abc0*/  IADD3 R17, R17, R3, RZ ;  /* 0x0000000311117210 */ /* 0x000fc80007ffe0ff */
[----:B------:R-:W-:-:S13]  /*abd0*/  ISETP.GE.U32.AND.EX P0, PT, R17, UR5, PT, P0 ;  /* 0x0000000511007c0c */ /* 0x000fda000bf06100 */
[----:B------:R-:W-:Y:S05]  /*abe0*/  @P0 BRA `(.L_x_281) ;  /* 0x0000000400640947 */ /* 0x000fea0003800000 */
[----:B------:R-:W0:Y:S01]  /*abf0*/  S2R R12, SR_CTAID.X ;  /* 0x00000000000c7919 */ /* 0x000e220000002500 */
[----:B-12---:R-:W1:Y:S01]  /*ac00*/  LDC.64 R10, c[0x0][0x628] ;  /* 0x00018a00ff0a7b82 */ /* 0x006e620000000a00 */
[----:B------:R-:W-:Y:S01]  /*ac10*/  ULDC UR4, c[0x0][0x150] ;  /* 0x0000540000047ab9 */ /* 0x000fe20000000800 */
[----:B------:R-:W-:Y:S01]  /*ac20*/  IMAD.MOV.U32 R8, RZ, RZ, R16 ;  /* 0x000000ffff087224 */ /* 0x000fe200078e0010 */
[----:B------:R-:W2:Y:S01]  /*ac30*/  S2R R24, SR_CTAID.Y ;  /* 0x0000000000187919 */ /* 0x000ea20000002600 */
[----:B------:R-:W-:-:S04]  /*ac40*/  IMAD.MOV.U32 R9, RZ, RZ, R17 ;  /* 0x000000ffff097224 */ /* 0x000fc800078e0011 */
[----:B------:R-:W2:Y:S08]  /*ac50*/  LDC R21, c[0x0][0x144] ;  /* 0x00005100ff157b82 */ /* 0x000eb00000000800 */
[----:B------:R-:W2:Y:S08]  /*ac60*/  LDC R0, c[0x0][0x630] ;  /* 0x00018c00ff007b82 */ /* 0x000eb00000000800 */
[----:B------:R-:W2:Y:S01]  /*ac70*/  LDC.64 R14, c[0x0][0x620] ;  /* 0x00018800ff0e7b82 */ /* 0x000ea20000000a00 */
[----:B-1----:R-:W-:-:S04]  /*ac80*/  ISETP.NE.U32.AND P0, PT, R10, RZ, PT ;  /* 0x000000ff0a00720c */ /* 0x002fc80003f05070 */
[----:B------:R-:W-:Y:S02]  /*ac90*/  ISETP.NE.AND.EX P0, PT, R11, RZ, PT, P0 ;  /* 0x000000ff0b00720c */ /* 0x000fe40003f05300 */
[----:B0-----:R-:W-:-:S05]  /*aca0*/  I2FP.F32.U32 R3, R12 ;  /* 0x0000000c00037245 */ /* 0x001fca0000201000 */
[----:B------:R-:W-:-:S04]  /*acb0*/  FMUL R3, R3, UR4 ;  /* 0x0000000403037c20 */ /* 0x000fc80008400000 */
[----:B------:R0:W1:Y:S02]  /*acc0*/  F2I.U32.TRUNC.NTZ R20, R3 ;  /* 0x0000000300147305 */ /* 0x000064000020f000 */
[----:B------:R-:W-:Y:S05]  /*acd0*/  @!P0 BRA `(.L_x_282) ;  /* 0x0000000000288947 */ /* 0x000fea0003800000 */
[----:B0-----:R-:W0:Y:S02]  /*ace0*/  LDC R3, c[0x0][0x634] ;  /* 0x00018d00ff037b82 */ /* 0x001e240000000800 */
[----:B0-----:R-:W-:-:S05]  /*acf0*/  IADD3 R3, P0, R16, R3, RZ ;  /* 0x0000000310037210 */ /* 0x001fca0007f1e0ff */
[----:B------:R-:W-:-:S04]  /*ad00*/  IMAD.X R13, RZ, RZ, R17, P0 ;  /* 0x000000ffff0d7224 */ /* 0x000fc800000e0611 */
[----:B------:R-:W-:-:S04]  /*ad10*/  IMAD.WIDE.U32 R4, R13, R10, RZ ;  /* 0x0000000a0d047225 */ /* 0x000fc800078e00ff */
[----:B------:R-:W-:-:S04]  /*ad20*/  IMAD.WIDE.U32 R6, P0, R3, R11, R4 ;  /* 0x0000000b03067225 */ /* 0x000fc80007800004 */
[----:B------:R-:W-:Y:S01]  /*ad30*/  IMAD.WIDE.U32 R4, R3, R10, RZ ;  /* 0x0000000a03047225 */ /* 0x000fe200078e00ff */
[----:B------:R-:W-:-:S03]  /*ad40*/  IADD3.X R9, RZ, RZ, RZ, P0, !PT ;  /* 0x000000ffff097210 */ /* 0x000fc600007fe4ff */
[----:B------:R-:W-:Y:S01]  /*ad50*/  IMAD.MOV.U32 R8, RZ, RZ, R7 ;  /* 0x000000ffff087224 */ /* 0x000fe200078e0007 */
[----:B------:R-:W-:-:S05]  /*ad60*/  IADD3 RZ, P0, R5, R6, RZ ;  /* 0x0000000605ff7210 */ /* 0x000fca0007f1e0ff */
[----:B------:R-:W-:-:S08]  /*ad70*/  IMAD.WIDE.U32.X R8, R13, R11, R8, P0 ;  /* 0x0000000b0d087225 */ /* 0x000fd000000e0408 */
.L_x_282:
[----:B------:R-:W3:Y:S01]  /*ad80*/  LDC.64 R28, c[0x0][0x640] ;  /* 0x00019000ff1c7b82 */ /* 0x000ee20000000a00 */
[-CC-:B--2---:R-:W-:Y:S01]  /*ad90*/  SHF.R.U64 R23, R8, R0.reuse, R9.reuse ;  /* 0x0000000008177219 */ /* 0x184fe20000001209 */
[----:B-1----:R-:W-:Y:S01]  /*ada0*/  IMAD.MOV R20, RZ, RZ, -R20 ;  /* 0x000000ffff147224 */ /* 0x002fe200078e0a14 */
[----:B------:R-:W-:Y:S01]  /*adb0*/  SHF.R.U32.HI R0, RZ, R0, R9 ;  /* 0x00000000ff007219 */ /* 0x000fe20000011609 */
[----:B------:R-:W-:Y:S01]  /*adc0*/  ULDC UR4, c[0x0][0x154] ;  /* 0x0000550000047ab9 */ /* 0x000fe20000000800 */
[----:B0-----:R-:W-:Y:S01]  /*add0*/  IADD3 R3, P0, RZ, -R23, RZ ;  /* 0x80000017ff037210 */ /* 0x001fe20007f1e0ff */
[----:B------:R-:W-:Y:S01]  /*ade0*/  IMAD R21, R21, R20, R12 ;  /* 0x0000001415157224 */ /* 0x000fe200078e020c */
[----:B------:R-:W-:Y:S01]  /*adf0*/  MOV R7, 0x1 ;  /* 0x0000000100077802 */ /* 0x000fe20000000f00 */
[----:B------:R-:W0:Y:S02]  /*ae00*/  LDC R6, c[0x0][0x618] ;  /* 0x00018600ff067b82 */ /* 0x000e240000000800 */
[----:B------:R-:W-:-:S04]  /*ae10*/  IMAD.X R5, RZ, RZ, ~R0, P0 ;  /* 0x000000ffff057224 */ /* 0x000fc800000e0e00 */
[-C--:B------:R-:W-:Y:S02]  /*ae20*/  IMAD R0, R5, R14.reuse, RZ ;  /* 0x0000000e05007224 */ /* 0x080fe400078e02ff */
[----:B------:R-:W1:Y:S01]  /*ae30*/  LDC R8, c[0x0][0x608] ;  /* 0x00018200ff087b82 */ /* 0x000e620000000800 */
[----:B------:R-:W-:-:S04]  /*ae40*/  IMAD.WIDE.U32 R4, R3, R14, R16 ;  /* 0x0000000e03047225 */ /* 0x000fc800078e0010 */
[----:B------:R-:W-:Y:S01]  /*ae50*/  IMAD R3, R3, R15, R0 ;  /* 0x0000000f03037224 */ /* 0x000fe200078e0200 */
[----:B------:R-:W-:Y:S02]  /*ae60*/  I2FP.F32.U32 R0, R24 ;  /* 0x0000001800007245 */ /* 0x000fe40000201000 */
[----:B------:R-:W2:Y:S01]  /*ae70*/  LDC R26, c[0x0][0x658] ;  /* 0x00019600ff1a7b82 */ /* 0x000ea20000000800 */
[----:B------:R-:W-:Y:S01]  /*ae80*/  IMAD.IADD R3, R5, 0x1, R3 ;  /* 0x0000000105037824 */ /* 0x000fe200078e0203 */
[----:B---3--:R-:W-:Y:S01]  /*ae90*/  ISETP.NE.U32.AND P0, PT, R28, RZ, PT ;  /* 0x000000ff1c00720c */ /* 0x008fe20003f05070 */
[----:B------:R-:W-:Y:S01]  /*aea0*/  FMUL R0, R0, UR4 ;  /* 0x0000000400007c20 */ /* 0x000fe20008400000 */
[----:B------:R-:W-:Y:S02]  /*aeb0*/  IMAD.MOV.U32 R5, RZ, RZ, -0x1 ;  /* 0xffffffffff057424 */ /* 0x000fe400078e00ff */
[----:B------:R-:W-:Y:S01]  /*aec0*/  ISETP.NE.AND.EX P0, PT, R29, RZ, PT, P0 ;  /* 0x000000ff1d00720c */ /* 0x000fe20003f05300 */
[----:B------:R3:W2:Y:S01]  /*aed0*/  F2I.U32.TRUNC.NTZ R13, R0 ;  /* 0x00000000000d7305 */ /* 0x0006a2000020f000 */
[----:B------:R-:W3:Y:S01]  /*aee0*/  LDC R15, c[0x0][0x148] ;  /* 0x00005200ff0f7b82 */ /* 0x000ee20000000800 */
[----:B0-----:R-:W-:-:S02]  /*aef0*/  SHF.R.U64 R12, R4, R6, R3 ;  /* 0x00000006040c7219 */ /* 0x001fc40000001203 */
[----:B------:R-:W-:-:S05]  /*af00*/  SHF.R.U32.HI R3, RZ, R6, R3 ;  /* 0x00000006ff037219 */ /* 0x000fca0000011603 */
[----:B------:R-:W0:Y:S01]  /*af10*/  LDC R20, c[0x0][0x600] ;  /* 0x00018000ff147b82 */ /* 0x000e220000000800 */
[-CC-:B-1----:R-:W-:Y:S02]  /*af20*/  SHF.R.U64 R10, R12, R8.reuse, R3.reuse ;  /* 0x000000080c0a7219 */ /* 0x182fe40000001203 */
[----:B------:R-:W-:-:S05]  /*af30*/  SHF.R.U32.HI R3, RZ, R8, R3 ;  /* 0x00000008ff037219 */ /* 0x000fca0000011603 */
[----:B------:R-:W1:Y:S01]  /*af40*/  LDC R27, c[0x0][0x648] ;  /* 0x00019200ff1b7b82 */ /* 0x000e620000000800 */
[-C--:B--2---:R-:W-:Y:S02]  /*af50*/  SHF.L.U32 R4, R5, R26.reuse, RZ ;  /* 0x0000001a05047219 */ /* 0x084fe400000006ff */
[--C-:B------:R-:W-:Y:S02]  /*af60*/  SHF.R.U64 R14, R10, R26, R3.reuse ;  /* 0x0000001a0a0e7219 */ /* 0x100fe40000001203 */
[----:B------:R-:W-:Y:S02]  /*af70*/  LOP3.LUT R25, RZ, R4, RZ, 0x33, !PT ;  /* 0x00000004ff197212 */ /* 0x000fe400078e33ff */
[-C--:B------:R-:W-:Y:S01]  /*af80*/  SHF.R.U32.HI R5, RZ, R26.reuse, R3 ;  /* 0x0000001aff057219 */ /* 0x080fe20000011603 */
[----:B------:R-:W2:Y:S01]  /*af90*/  LDC R30, c[0x0][0x638] ;  /* 0x00018e00ff1e7b82 */ /* 0x000ea20000000800 */
[----:B------:R-:W-:Y:S01]  /*afa0*/  SHF.L.U32 R152, R7, R26, RZ ;  /* 0x0000001a07987219 */ /* 0x000fe200000006ff */
[----:B------:R-:W-:-:S06]  /*afb0*/  IMAD.MOV.U32 R4, RZ, RZ, R14 ;  /* 0x000000ffff047224 */ /* 0x000fcc00078e000e */
[----:B------:R-:W0:Y:S01]  /*afc0*/  LDC R31, c[0x0][0x610] ;  /* 0x00018400ff1f7b82 */ /* 0x000e220000000800 */
[----:B------:R-:W-:Y:S05]  /*afd0*/  @!P0 BRA `(.L_x_283) ;  /* 0x0000000000288947 */ /* 0x000fea0003800000 */
[----:B------:R-:W4:Y:S02]  /*afe0*/  LDC R3, c[0x0][0x64c] ;  /* 0x00019300ff037b82 */ /* 0x000f240000000800 */
[----:B----4-:R-:W-:-:S05]  /*aff0*/  IADD3 R3, P0, R14, R3, RZ ;  /* 0x000000030e037210 */ /* 0x010fca0007f1e0ff */
        /* <DEDUP_REMOVED lines=8> */
.L_x_283:
[----:B------:R-:W-:Y:S01]  /*b080*/  ISETP.NE.AND P0, PT, R2, 0x1, PT ;  /* 0x000000010200780c */ /* 0x000fe20003f05270 */
[----:B------:R-:W-:Y:S01]  /*b090*/  IMAD.MOV R13, RZ, RZ, -R13 ;  /* 0x000000ffff0d7224 */ /* 0x000fe200078e0a0d */
[----:B-1-3--:R-:W-:Y:S01]  /*b0a0*/  SHF.R.U64 R0, R4, R27, R5 ;  /* 0x0000001b04007219 */ /* 0x00afe20000001205 */
[----:B------:R-:W-:Y:S01]  /*b0b0*/  IMAD.MOV.U32 R4, RZ, RZ, 0x1 ;  /* 0x00000001ff047424 */ /* 0x000fe200078e00ff */
[----:B------:R-:W-:Y:S02]  /*b0c0*/  LOP3.LUT R5, R10, R25, RZ, 0xc0, !PT ;  /* 0x000000190a057212 */ /* 0x000fe400078ec0ff */
[----:B0-----:R-:W-:Y:S01]  /*b0d0*/  IADD3 R7, R20, -0x1, RZ ;  /* 0xffffffff14077810 */ /* 0x001fe20007ffe0ff */
[----:B------:R-:W-:Y:S02]  /*b0e0*/  IMAD.MOV R3, RZ, RZ, -R0 ;  /* 0x000000ffff037224 */ /* 0x000fe400078e0a00 */
[----:B------:R-:W-:Y:S01]  /*b0f0*/  IMAD R152, R152, R0, R5 ;  /* 0x0000000098987224 */ /* 0x000fe200078e0205 */
[----:B------:R-:W-:Y:S01]  /*b100*/  LOP3.LUT R5, R12, R7, RZ, 0xc0, !PT ;  /* 0x000000070c057212 */ /* 0x000fe200078ec0ff */
[----:B--2---:R-:W-:-:S02]  /*b110*/  IMAD R0, R3, R30, R14 ;  /* 0x0000001e03007224 */ /* 0x004fc400078e020e */
[----:B------:R-:W-:Y:S02]  /*b120*/  @P0 IMAD R21, R15, R13, R24 ;  /* 0x0000000d0f150224 */ /* 0x000fe400078e0218 */
[----:B------:R-:W-:Y:S01]  /*b130*/  IMAD R3, R0, R20, R5 ;  /* 0x0000001400037224 */ /* 0x000fe200078e0205 */
[----:B------:R-:W-:Y:S01]  /*b140*/  PRMT R0, R4, 0x7610, R0 ;  /* 0x0000761004007816 */ /* 0x000fe20000000000 */
[----:B------:R-:W-:-:S05]  /*b150*/  IMAD R152, R152, R31, R21 ;  /* 0x0000001f98987224 */ /* 0x000fca00078e0215 */
[----:B------:R-:W-:Y:S02]  /*b160*/  SEL R153, R3, R152, !P0 ;  /* 0x0000009803997207 */ /* 0x000fe40004000000 */
[----:B------:R-:W-:-:S07]  /*b170*/  SEL R152, R152, R3, !P0 ;  /* 0x0000000398987207 */ /* 0x000fce0004000000 */
.L_x_281:
[----:B------:R-:W-:-:S13]  /*b180*/  LOP3.LUT P0, RZ, R0, 0xff, RZ, 0xc0, !PT ;  /* 0x000000ff00ff7812 */ /* 0x000fda000780c0ff */
[----:B------:R-:W-:Y:S05]  /*b190*/  @P0 BRA `(.L_x_284) ;  /* 0xffffff5c00540947 */ /* 0x000fea000383ffff */
[----:B------:R-:W-:Y:S05]  /*b1a0*/  EXIT ;  /* 0x000000000000794d */ /* 0x000fea0003800000 */
.L_x_3:
[----:B0-----:R-:W-:Y:S01]  /*b1b0*/  ULDC.64 UR4, c[0x0][0x650] ;  /* 0x0001940000047ab9 */ /* 0x001fe20000000a00 */
        /* <DEDUP_REMOVED lines=8> */
[----:B------:R-:W-:Y:S01]  /*b240*/  MOV R10, R16 ;  /* 0x00000010000a7202 */ /* 0x000fe20000000f00 */
[----:B------:R-:W-:-:S06]  /*b250*/  IMAD.MOV.U32 R11, RZ, RZ, R17 ;  /* 0x000000ffff0b7224 */ /* 0x000fcc00078e0011 */
        /* <DEDUP_REMOVED lines=15> */
.L_x_286:
[--C-:B------:R-:W-:Y:S01]  /*b350*/  SHF.R.U64 R12, R10, R14, R11.reuse ;  /* 0x0000000e0a0c7219 */ /* 0x100fe2000000120b */
[----:B------:R-:W0:Y:S01]  /*b360*/  LDC R22, c[0x0][0x618] ;  /* 0x00018600ff167b82 */ /* 0x000e220000000800 */
[----:B------:R-:W-:Y:S01]  /*b370*/  I2FP.F32.U32 R6, R4 ;  /* 0x0000000400067245 */ /* 0x000fe20000201000 */
[----:B------:R-:W-:Y:S01]  /*b380*/  ULDC UR4, c[0x0][0x150] ;  /* 0x0000540000047ab9 */ /* 0x000fe20000000800 */
[----:B------:R-:W-:Y:S02]  /*b390*/  SHF.R.U32.HI R5, RZ, R14, R11 ;  /* 0x0000000eff057219 */ /* 0x000fe4000001160b */
[----:B------:R-:W-:Y:S01]  /*b3a0*/  IADD3 R9, P0, RZ, -R12, RZ ;  /* 0x8000000cff097210 */ /* 0x000fe20007f1e0ff */
[----:B------:R-:W-:Y:S01]  /*b3b0*/  FMUL R11, R6, UR4 ;  /* 0x00000004060b7c20 */ /* 0x000fe20008400000 */
[----:B------:R-:W-:Y:S01]  /*b3c0*/  ULDC UR4, c[0x0][0x154] ;  /* 0x0000550000047ab9 */ /* 0x000fe20000000800 */
[----:B------:R-:W1:Y:S02]  /*b3d0*/  LDC.64 R24, c[0x0][0x640] ;  /* 0x00019000ff187b82 */ /* 0x000e640000000a00 */
[----:B------:R-:W-:-:S02]  /*b3e0*/  IMAD.X R5, RZ, RZ, ~R5, P0 ;  /* 0x000000ffff057224 */ /* 0x000fc400000e0e05 */
[----:B------:R-:W2:Y:S01]  /*b3f0*/  F2I.U32.TRUNC.NTZ R11, R11 ;  /* 0x0000000b000b7305 */ /* 0x000ea2000020f000 */
[----:B------:R-:W-:-:S03]  /*b400*/  IMAD.WIDE.U32 R6, R9, R20, R16 ;  /* 0x0000001409067225 */ /* 0x000fc600078e0010 */
[----:B------:R-:W3:Y:S01]  /*b410*/  LDC R13, c[0x0][0x144] ;  /* 0x00005100ff0d7b82 */ /* 0x000ee20000000800 */
[----:B------:R-:W-:-:S04]  /*b420*/  IMAD R8, R5, R20, RZ ;  /* 0x0000001405087224 */ /* 0x000fc800078e02ff */
[----:B------:R-:W-:Y:S02]  /*b430*/  IMAD R5, R9, R21, R8 ;  /* 0x0000001509057224 */ /* 0x000fe400078e0208 */
[----:B------:R-:W-:Y:S01]  /*b440*/  IMAD.MOV.U32 R8, RZ, RZ, -0x1 ;  /* 0xffffffffff087424 */ /* 0x000fe200078e00ff */
[----:B------:R-:W4:Y:S02]  /*b450*/  LDC R14, c[0x0][0x608] ;  /* 0x00018200ff0e7b82 */ /* 0x000f240000000800 */
[----:B------:R-:W-:Y:S02]  /*b460*/  IADD3 R5, R7, R5, RZ ;  /* 0x0000000507057210 */ /* 0x000fe40007ffe0ff */
[----:B------:R-:W-:Y:S02]  /*b470*/  I2FP.F32.U32 R7, R3 ;  /* 0x0000000300077245 */ /* 0x000fe40000201000 */
[-C--:B0-----:R-:W-:Y:S01]  /*b480*/  SHF.R.U64 R10, R6, R22.reuse, R5 ;  /* 0x00000016060a7219 */ /* 0x081fe20000001205 */
[----:B--2---:R-:W-:Y:S01]  /*b490*/  IMAD.MOV R6, RZ, RZ, -R11 ;  /* 0x000000ffff067224 */ /* 0x004fe200078e0a0b */
[----:B------:R-:W0:Y:S01]  /*b4a0*/  LDC R9, c[0x0][0x658] ;  /* 0x00019600ff097b82 */ /* 0x000e220000000800 */
[----:B-1----:R-:W-:Y:S01]  /*b4b0*/  ISETP.NE.U32.AND P0, PT, R24, RZ, PT ;  /* 0x000000ff1800720c */ /* 0x002fe20003f05070 */
[----:B------:R-:W-:Y:S01]  /*b4c0*/  FMUL R7, R7, UR4 ;  /* 0x0000000407077c20 */ /* 0x000fe20008400000 */
[----:B------:R-:W-:-:S02]  /*b4d0*/  SHF.R.U32.HI R5, RZ, R22, R5 ;  /* 0x00000016ff057219 */ /* 0x000fc40000011605 */
[----:B------:R-:W-:-:S03]  /*b4e0*/  ISETP.NE.AND.EX P0, PT, R25, RZ, PT, P0 ;  /* 0x000000ff1900720c */ /* 0x000fc60003f05300 */
[----:B------:R-:W1:Y:S01]  /*b4f0*/  LDC R20, c[0x0][0x148] ;  /* 0x00005200ff147b82 */ /* 0x000e620000000800 */
[----:B---3--:R-:W-:Y:S02]  /*b500*/  IMAD R23, R13, R6, R4 ;  /* 0x000000060d177224 */ /* 0x008fe400078e0204 */
[----:B------:R-:W-:-:S05]  /*b510*/  IMAD.MOV.U32 R6, RZ, RZ, 0x1 ;  /* 0x00000001ff067424 */ /* 0x000fca00078e00ff */
[----:B------:R-:W2:Y:S01]  /*b520*/  LDC R21, c[0x0][0x600] ;  /* 0x00018000ff157b82 */ /* 0x000ea20000000800 */
[-CC-:B----4-:R-:W-:Y:S02]  /*b530*/  SHF.R.U64 R13, R10, R14.reuse, R5.reuse ;  /* 0x0000000e0a0d7219 */ /* 0x190fe40000001205 */
[----:B------:R-:W-:Y:S02]  /*b540*/  SHF.R.U32.HI R4, RZ, R14, R5 ;  /* 0x0000000eff047219 */ /* 0x000fe40000011605 */
[----:B------:R3:W4:Y:S03]  /*b550*/  F2I.U32.TRUNC.NTZ R14, R7 ;  /* 0x00000007000e7305 */ /* 0x000726000020f000 */
[----:B------:R-:W1:Y:S01]  /*b560*/  LDC R26, c[0x0][0x648] ;  /* 0x00019200ff1a7b82 */ /* 0x000e620000000800 */
[-C--:B0-----:R-:W-:Y:S02]  /*b570*/  SHF.R.U64 R15, R13, R9.reuse, R4 ;  /* 0x000000090d0f7219 */ /* 0x081fe40000001204 */
[----:B------:R-:W-:-:S02]  /*b580*/  SHF.L.U32 R8, R8, R9, RZ ;  /* 0x0000000908087219 */ /* 0x000fc400000006ff */
[-C--:B------:R-:W-:Y:S01]  /*b590*/  SHF.R.U32.HI R5, RZ, R9.reuse, R4 ;  /* 0x00000009ff057219 */ /* 0x080fe20000011604 */
[----:B------:R-:W-:Y:S01]  /*b5a0*/  IMAD.MOV.U32 R4, RZ, RZ, R15 ;  /* 0x000000ffff047224 */ /* 0x000fe200078e000f */
[----:B------:R-:W-:Y:S01]  /*b5b0*/  SHF.L.U32 R22, R6, R9, RZ ;  /* 0x0000000906167219 */ /* 0x000fe200000006ff */
[----:B------:R-:W0:Y:S01]  /*b5c0*/  LDC R27, c[0x0][0x638] ;  /* 0x00018e00ff1b7b82 */ /* 0x000e220000000800 */
[----:B------:R-:W-:-:S07]  /*b5d0*/  LOP3.LUT R28, RZ, R8, RZ, 0x33, !PT ;  /* 0x00000008ff1c7212 */ /* 0x000fce00078e33ff */
[----:B------:R-:W0:Y:S01]  /*b5e0*/  LDC R29, c[0x0][0x610] ;  /* 0x00018400ff1d7b82 */ /* 0x000e220000000800 */
[----:B---34-:R-:W-:Y:S05]  /*b5f0*/  @!P0 BRA `(.L_x_287) ;  /* 0x0000000000288947 */ /* 0x018fea0003800000 */
[----:B------:R-:W3:Y:S02]  /*b600*/  LDC R4, c[0x0][0x64c] ;  /* 0x00019300ff047b82 */ /* 0x000ee40000000800 */
[----:B---3--:R-:W-:-:S05]  /*b610*/  IADD3 R9, P0, R15, R4, RZ ;  /* 0x000000040f097210 */ /* 0x008fca0007f1e0ff */
        /* <DEDUP_REMOVED lines=8> */
.L_x_287:
[----:B------:R-:W-:Y:S01]  /*b6a0*/  ISETP.NE.AND P0, PT, R2, 0x1, PT ;  /* 0x000000010200780c */ /* 0x000fe20003f05270 */
[----:B--2---:R-:W-:Y:S01]  /*b6b0*/  VIADD R7, R21, 0xffffffff ;  /* 0xffffffff15077836 */ /* 0x004fe20000000000 */
[----:B-1----:R-:W-:Y:S01]  /*b6c0*/  SHF.R.U64 R5, R4, R26, R5 ;  /* 0x0000001a04057219 */ /* 0x002fe20000001205 */
[----:B------:R-:W-:Y:S01]  /*b6d0*/  IMAD.MOV R14, RZ, RZ, -R14 ;  /* 0x000000ffff0e7224 */ /* 0x000fe200078e0a0e */
[----:B------:R-:W-:Y:S02]  /*b6e0*/  LOP3.LUT R4, R13, R28, RZ, 0xc0, !PT ;  /* 0x0000001c0d047212 */ /* 0x000fe400078ec0ff */
[----:B------:R-:W-:Y:S01]  /*b6f0*/  LOP3.LUT R10, R10, R7, RZ, 0xc0, !PT ;  /* 0x000000070a0a7212 */ /* 0x000fe200078ec0ff */
[----:B------:R-:W-:Y:S01]  /*b700*/  IMAD.MOV R6, RZ, RZ, -R5 ;  /* 0x000000ffff067224 */ /* 0x000fe200078e0a05 */
[----:B------:R-:W-:Y:S01]  /*b710*/  MOV R8, R12 ;  /* 0x0000000c00087202 */ /* 0x000fe20000000f00 */
[----:B------:R-:W-:-:S04]  /*b720*/  IMAD R4, R22, R5, R4 ;  /* 0x0000000516047224 */ /* 0x000fc800078e0204 */
[----:B------:R-:W-:Y:S02]  /*b730*/  @P0 IMAD R23, R20, R14, R3 ;  /* 0x0000000e14170224 */ /* 0x000fe400078e0203 */
[----:B0-----:R-:W-:Y:S02]  /*b740*/  IMAD R3, R6, R27, R15 ;  /* 0x0000001b06037224 */ /* 0x001fe400078e020f */
[----:B------:R-:W-:Y:S02]  /*b750*/  IMAD R7, R4, R29, R23 ;  /* 0x0000001d04077224 */ /* 0x000fe400078e0217 */
[----:B------:R-:W-:Y:S02]  /*b760*/  IMAD R4, R3, R21, R10 ;  /* 0x0000001503047224 */ /* 0x000fe400078e020a */
[----:B------:R-:W-:-:S03]  /*b770*/  IMAD.MOV.U32 R6, RZ, RZ, 0x1 ;  /* 0x00000001ff067424 */ /* 0x000fc600078e00ff */
[----:B------:R-:W-:Y:S02]  /*b780*/  SEL R9, R4, R7, !P0 ;  /* 0x0000000704097207 */ /* 0x000fe40004000000 */
[----:B------:R-:W-:-:S07]  /*b790*/  SEL R7, R7, R4, !P0 ;  /* 0x0000000407077207 */ /* 0x000fce0004000000 */
.L_x_285:
[----:B------:R-:W-:-:S08]  /*b7a0*/  NOP ;  /* 0x0000000000007918 */ /* 0x000fd00000000000 */
[----:B------:R-:W0:-:S00]  /*b7b0*/  USETMAXREG.DEALLOC.CTAPOOL 0x28 ;  /* 0x00000028000079c8 */ /* 0x000e0000080e0500 */
[----:B0-----:R-:W-:-:S13]  /*b7c0*/  ISETP.NE.AND P0, PT, R0, RZ, PT ;  /* 0x000000ff0000720c */ /* 0x001fda0003f05270 */
[----:B------:R-:W-:Y:S05]  /*b7d0*/  @P0 EXIT ;  /* 0x000000000000094d */ /* 0x000fea0003800000 */
[----:B------:R-:W-:Y:S01]  /*b7e0*/  LOP3.LUT P0, RZ, R6, 0xff, RZ, 0xc0, !PT ;  /* 0x000000ff06ff7812 */ /* 0x000fe2000780c0ff */
[----:B------:R-:W-:Y:S02]  /*b7f0*/  IMAD.MOV.U32 R3, RZ, RZ, 0x1 ;  /* 0x00000001ff037424 */ /* 0x000fe400078e00ff */
[----:B------:R-:W-:-:S10]  /*b800*/  IMAD.MOV.U32 R0, RZ, RZ, RZ ;  /* 0x000000ffff007224 */ /* 0x000fd400078e00ff */
[----:B------:R-:W-:Y:S05]  /*b810*/  @!P0 BRA `(.L_x_288) ;  /* 0x0000000c00648947 */ /* 0x000fea0003800000 */
[----:B------:R-:W0:Y:S01]  /*b820*/  LDC R0, c[0x0][0x28c] ;  /* 0x0000a300ff007b82 */ /* 0x000e220000000800 */
[----:B------:R-:W-:Y:S01]  /*b830*/  ULDC UR5, c[0x0][0x658] ;  /* 0x0001960000057ab9 */ /* 0x000fe20000000800 */
[----:B------:R-:W-:Y:S01]  /*b840*/  UMOV UR7, 0xffffffff ;  /* 0xffffffff00077882 */ /* 0x000fe20000000000 */
[----:B------:R-:W-:Y:S01]  /*b850*/  ULDC UR6, c[0x0][0xc] ;  /* 0x0000030000067ab9 */ /* 0x000fe20000000800 */
[----:B------:R-:W-:Y:S01]  /*b860*/  USHF.L.U32 UR9, UR7, UR5, URZ ;  /* 0x0000000507097299 */ /* 0x000fe2000800063f */
[C---:B------:R-:W-:Y:S01]  /*b870*/  LOP3.LUT P2, RZ, R18.reuse, 0x7f, RZ, 0xc0, !PT ;  /* 0x0000007f12ff7812 */ /* 0x040fe2000784c0ff */
[----:B------:R-:W-:Y:S01]  /*b880*/  UMOV UR8, 0x1 ;  /* 0x0000000100087882 */ /* 0x000fe20000000000 */
[----:B------:R-:W-:Y:S01]  /*b890*/  ULDC UR7, c[0x0][0x10] ;  /* 0x0000040000077ab9 */ /* 0x000fe20000000800 */
[----:B------:R-:W-:Y:S01]  /*b8a0*/  LOP3.LUT P0, RZ, R18, 0x1f, RZ, 0xc0, !PT ;  /* 0x0000001f12ff7812 */ /* 0x000fe2000780c0ff */
[----:B------:R-:W-:Y:S01]  /*b8b0*/  UIMAD.WIDE.U32 UR6, UR6, UR7, URZ ;  /* 0x00000007060672a5 */ /* 0x000fe2000f8e003f */
[----:B------:R-:W-:Y:S01]  /*b8c0*/  BSSY B0, `(.L_x_288) ;  /* 0x00000ce000007945 */ /* 0x000fe20003800000 */
[----:B------:R-:W-:Y:S01]  /*b8d0*/  USHF.L.U32 UR5, UR8, UR5, URZ ;  /* 0x0000000508057299 */ /* 0x000fe2000800063f */
[----:B------:R-:W-:Y:S01]  /*b8e0*/  IMAD.MOV.U32 R11, RZ, RZ, 0x1 ;  /* 0x00000001ff0b7424 */ /* 0x000fe200078e00ff */
[----:B------:R-:W-:Y:S01]  /*b8f0*/  LOP3.LUT R18, R19, 0x2, RZ, 0xfc, !PT ;  /* 0x0000000213127812 */ /* 0x000fe200078efcff */
[----:B------:R-:W-:Y:S01]  /*b900*/  ULDC UR8, c[0x0][0x14] ;  /* 0x0000050000087ab9 */ /* 0x000fe20000000800 */
[----:B------:R-:W-:Y:S01]  /*b910*/  PLOP3.LUT P0, PT, P0, P2, PT, 0x8a, 0x0 ;  /* 0x000000000000781c */ /* 0x000fe20000705172 */
[----:B------:R-:W-:-:S02]  /*b920*/  UIMAD.WIDE.U32 UR30, UR6, UR8, URZ ;  /* 0x00000008061e72a5 */ /* 0x000fc4000f8e003f */
[----:B------:R-:W-:Y:S01]  /*b930*/  UIMAD UR7, UR7, UR8, URZ ;  /* 0x00000008070772a4 */ /* 0x000fe2000f8e023f */
[----:B------:R-:W-:Y:S01]  /*b940*/  ULDC UR4, c[0x0][0x600] ;  /* 0x0001800000047ab9 */ /* 0x000fe20000000800 */
[----:B------:R-:W-:Y:S02]  /*b950*/  ULOP3.LUT UR6, URZ, UR9, URZ, 0x33, !UPT ;  /* 0x000000093f067292 */ /* 0x000fe4000f8e333f */
[----:B------:R-:W-:Y:S01]  /*b960*/  UIADD3 UR4, UR4, -0x1, URZ ;  /* 0xffffffff04047890 */ /* 0x000fe2000fffe03f */
[----:B0-----:R-:W-:Y:S01]  /*b970*/  VIADD R0, R0, 0x7f ;  /* 0x0000007f00007836 */ /* 0x001fe20000000000 */
[----:B------:R-:W-:Y:S01]  /*b980*/  UIADD3 UR7, UR31, UR7, URZ ;  /* 0x000000071f077290 */ /* 0x000fe2000fffe03f */
[----:B------:R-:W-:-:S03]  /*b990*/  ULDC.64 UR38, c[0x0][0x198] ;  /* 0x0000660000267ab9 */ /* 0x000fc60000000a00 */
[----:B------:R-:W-:-:S04]  /*b9a0*/  SHF.R.S32.HI R3, RZ, 0x1f, R0 ;  /* 0x0000001fff037819 */ /* 0x000fc80000011400 */
[----:B------:R-:W-:Y:S02]  /*b9b0*/  LEA.HI R3, R3, R0, RZ, 0x7 ;  /* 0x0000000003037211 */ /* 0x000fe400078f38ff */
[----:B------:R-:W-:Y:S02]  /*b9c0*/  MOV R0, RZ ;  /* 0x000000ff00007202 */ /* 0x000fe40000000f00 */
[----:B------:R-:W-:Y:S01]  /*b9d0*/  SHF.R.S32.HI R13, RZ, 0x7, R3 ;  /* 0x00000007ff0d7819 */ /* 0x000fe20000011403 */
[----:B------:R-:W-:-:S04]  /*b9e0*/  IMAD.MOV.U32 R3, RZ, RZ, 0x1 ;  /* 0x00000001ff037424 */ /* 0x000fc800078e00ff */
[----:B------:R-:W-:-:S07]  /*b9f0*/  VIADD R10, R13, 0x1 ;  /* 0x000000010d0a7836 */ /* 0x000fce0000000000 */
.L_x_300:
[----:B------:R-:W-:-:S03]  /*ba00*/  UMOV UR8, 0xffffffff ;  /* 0xffffffff00087882 */ /* 0x000fc60000000000 */
[----:B------:R-:W-:Y:S05]  /*ba10*/  BRA.DIV UR8, `(.L_x_289) ;  /* 0x0000000e08887947 */ /* 0x000fea000b800000 */
[----:B------:R-:W-:-:S13]  /*ba20*/  ELECT P6, URZ, PT ;  /* 0x00000000003f782f */ /* 0x000fda00038c0000 */
.L_x_309:
[----:B------:R-:W0:Y:S01]  /*ba30*/  LDC R4, c[0x0][0x28c] ;  /* 0x0000a300ff047b82 */ /* 0x000e220000000800 */
[----:B------:R-:W-:Y:S01]  /*ba40*/  BSSY B1, `(.L_x_290) ;  /* 0x0000043000017945 */ /* 0x000fe20003800000 */
[----:B0-----:R-:W-:-:S13]  /*ba50*/  ISETP.LT.OR P6, PT, R4, 0x1, !P6 ;  /* 0x000000010400780c */ /* 0x001fda00077c1670 */
[----:B------:R-:W-:Y:S05]  /*ba60*/  @P6 BRA `(.L_x_291) ;  /* 0x0000000400006947 */ /* 0x000fea0003800000 */
[----:B------:R-:W-:Y:S01]  /*ba70*/  IMAD.SHL.U32 R14, R7, 0x100, RZ ;  /* 0x00000100070e7824 */ /* 0x000fe200078e00ff */
[----:B------:R-:W-:Y:S01]  /*ba80*/  MOV R5, R3 ;  /* 0x0000000300057202 */ /* 0x000fe20000000f00 */
[----:B------:R-:W-:Y:S02]  /*ba90*/  IMAD.SHL.U32 R15, R9, 0x80, RZ ;  /* 0x00000080090f7824 */ /* 0x000fe400078e00ff */
[----:B------:R-:W-:Y:S02]  /*baa0*/  IMAD.MOV.U32 R20, RZ, RZ, RZ ;  /* 0x000000ffff147224 */ /* 0x000fe400078e00ff */
[----:B------:R-:W-:Y:S02]  /*bab0*/  IMAD.MOV.U32 R4, RZ, RZ, R10 ;  /* 0x000000ffff047224 */ /* 0x000fe400078e000a */
[----:B------:R-:W-:-:S07]  /*bac0*/  IMAD.MOV.U32 R6, RZ, RZ, R0 ;  /* 0x000000ffff067224 */ /* 0x000fce00078e0000 */
.L_x_295:
[----:B------:R-:W0:Y:S01]  /*bad0*/  S2R R12, SR_CgaCtaId ;  /* 0x00000000000c7919 */ /* 0x000e220000008800 */
[----:B------:R-:W-:Y:S01]  /*bae0*/  MOV R7, 0x400 ;  /* 0x0000040000077802 */ /* 0x000fe20000000f00 */
[----:B------:R-:W1:Y:S03]  /*baf0*/  @!P2 LDC R9, c[0x0][0x500] ;  /* 0x00014000ff09ab82 */ /* 0x000e660000000800 */
[----:B0-----:R-:W-:Y:S02]  /*bb00*/  LEA R21, R12, R7, 0x18 ;  /* 0x000000070c157211 */ /* 0x001fe400078ec0ff */
[----:B------:R-:W-:-:S03]  /*bb10*/  SHF.L.U32 R7, R5, 0x1f, RZ ;  /* 0x0000001f05077819 */ /* 0x000fc600000006ff */
[----:B------:R-:W-:-:S04]  /*bb20*/  IMAD R12, R6, 0x8, R21 ;  /* 0x00000008060c7824 */ /* 0x000fc800078e0215 */
[----:B------:R-:W0:Y:S02]  /*bb30*/  SYNCS.PHASECHK.TRANS64.TRYWAIT P1, [R12+URZ+0x10], R7 ;  /* 0x000010070c0075a7 */ /* 0x000e24000802017f */
[----:B01----:R-:W-:Y:S05]  /*bb40*/  @!P1 BRA `(.L_x_292) ;  /* 0x0000000c005c9947 */ /* 0x003fea0003800000 */
.L_x_310:
[----:B0-----:R-:W-:Y:S01]  /*bb50*/  PRMT R7, R18, 0x9910, RZ ;  /* 0x0000991012077816 */ /* 0x001fe200000000ff */
[----:B------:R0:W-:Y:S03]  /*bb60*/  @!P2 SYNCS.ARRIVE.TRANS64 RZ, [R12+URZ], R9 ;  /* 0x000000090cffa9a7 */ /* 0x0001e6000800003f */
[----:B------:R-:W-:-:S13]  /*bb70*/  ISETP.NE.AND P1, PT, R7, 0x2, PT ;  /* 0x000000020700780c */ /* 0x000fda0003f25270 */
[----:B0-----:R-:W-:Y:S05]  /*bb80*/  @P1 BRA `(.L_x_293) ;  /* 0x0000000000041947 */ /* 0x001fea0003800000 */
[----:B------:R-:W-:Y:S01]  /*bb90*/  BPT.TRAP 0x1 ;  /* 0x000000040000795c */ /* 0x000fe20000300000 */
.L_x_293:
[----:B------:R-:W-:Y:S05]  /*bba0*/  @P0 BRA `(.L_x_294) ;  /* 0x0000000000040947 */ /* 0x000fea0003800000 */
[----:B------:R-:W-:Y:S01]  /*bbb0*/  BPT.TRAP 0x1 ;  /* 0x000000040000795c */ /* 0x000fe20000300000 */
.L_x_294:
[--C-:B------:R-:W-:Y:S01]  /*bbc0*/  IMAD R7, R6, 0x10000, R21.reuse ;  /* 0x0001000006077824 */ /* 0x100fe200078e0215 */
[----:B------:R-:W-:Y:S01]  /*bbd0*/  R2UR UR34, R20 ;  /* 0x00000000142272ca */ /* 0x000fe200000e0000 */
[----:B------:R-:W-:Y:S01]  /*bbe0*/  IMAD R21, R6, 0x8000, R21 ;  /* 0x0000800006157824 */ /* 0x000fe200078e0215 */
[----:B------:R-:W-:Y:S01]  /*bbf0*/  R2UR UR33, R12 ;  /* 0x000000000c2172ca */ /* 0x000fe200000e0000 */
[----:B------:R-:W-:Y:S01]  /*bc00*/  UIADD3 UR14, UP0, UR38, 0xf0, URZ ;  /* 0x000000f0260e7890 */ /* 0x000fe2000ff1e03f */
[----:B------:R-:W-:Y:S01]  /*bc10*/  R2UR UR24, R7 ;  /* 0x00000000071872ca */ /* 0x000fe200000e0000 */
[----:B------:R-:W-:Y:S01]  /*bc20*/  UIADD3 UR40, UP1, UR38, 0x1f0, URZ ;  /* 0x000001f026287890 */ /* 0x000fe2000ff3e03f */
[----:B------:R-:W-:Y:S01]  /*bc30*/  R2UR UR8, R21 ;  /* 0x00000000150872ca */ /* 0x000fe200000e0000 */
[----:B------:R-:W-:Y:S01]  /*bc40*/  UIADD3.X UR15, URZ, UR39, URZ, UP0, !UPT ;  /* 0x000000273f0f7290 */ /* 0x000fe200087fe43f */
[----:B------:R-:W-:Y:S01]  /*bc50*/  R2UR UR36, R8 ;  /* 0x00000000082472ca */ /* 0x000fe200000e0000 */
[----:B------:R-:W-:Y:S01]  /*bc60*/  UIADD3.X UR41, URZ, UR39, URZ, UP1, !UPT ;  /* 0x000000273f297290 */ /* 0x000fe20008ffe43f */
[----:B------:R-:W-:Y:S01]  /*bc70*/  R2UR UR35, R14 ;  /* 0x000000000e2372ca */ /* 0x000fe200000e0000 */
[----:B------:R-:W-:Y:S01]  /*bc80*/  VIADD R6, R6, 0x1 ;  /* 0x0000000106067836 */ /* 0x000fe20000000000 */
[----:B------:R-:W-:Y:S01]  /*bc90*/  IADD3 R4, R4, -0x1, RZ ;  /* 0xffffffff04047810 */ /* 0x000fe20007ffe0ff */
[----:B------:R-:W-:Y:S01]  /*bca0*/  UIADD3 UR26, UR34, 0x40, URZ ;  /* 0x00000040221a7890 */ /* 0x000fe2000fffe03f */
[----:B------:R-:W-:Y:S01]  /*bcb0*/  R2UR UR19, R15 ;  /* 0x000000000f1372ca */ /* 0x000fe200000e0000 */
[----:B------:R-:W-:Y:S01]  /*bcc0*/  UMOV UR22, 0x0 ;  /* 0x0000000000167882 */ /* 0x000fe20000000000 */
[----:B------:R-:W-:Y:S01]  /*bcd0*/  ISETP.GT.AND P3, PT, R4, 0x1, PT ;  /* 0x000000010400780c */ /* 0x000fe20003f64270 */
[----:B------:R-:W-:Y:S01]  /*bce0*/  UIADD3 UR32, UR24, 0x100, URZ ;  /* 0x0000010018207890 */ /* 0x000fe2000fffe03f */
[----:B------:R-:W-:Y:S01]  /*bcf0*/  ISETP.NE.AND P1, PT, R6, 0x2, PT ;  /* 0x000000020600780c */ /* 0x000fe20003f25270 */
[----:B------:R-:W-:Y:S01]  /*bd00*/  UIADD3 UR24, UR24, 0x8100, URZ ;  /* 0x0000810018187890 */ /* 0x000fe2000fffe03f */
[----:B------:R-:W-:Y:S01]  /*bd10*/  VIADD R20, R20, 0x80 ;  /* 0x0000008014147836 */ /* 0x000fe20000000000 */
[----:B------:R-:W-:Y:S01]  /*bd20*/  UIADD3 UR16, UR8, 0x20100, URZ ;  /* 0x0002010008107890 */ /* 0x000fe2000fffe03f */
[----:B------:R-:W-:Y:S01]  /*bd30*/  SEL R12, RZ, 0x1, P1 ;  /* 0x00000001ff0c7807 */ /* 0x000fe20000800000 */
[----:B------:R-:W-:Y:S01]  /*bd40*/  UIADD3 UR8, UR8, 0x24100, URZ ;  /* 0x0002410008087890 */ /* 0x000fe2000fffe03f */
[----:B------:R-:W-:Y:S01]  /*bd50*/  SEL R6, R6, RZ, P1 ;  /* 0x000000ff06067207 */ /* 0x000fe20000800000 */
[----:B------:R-:W-:Y:S01]  /*bd60*/  UMOV UR23, 0x10000000 ;  /* 0x1000000000177882 */ /* 0x000fe20000000000 */
[----:B------:R-:W-:Y:S01]  /*bd70*/  UMOV UR25, UR33 ;  /* 0x0000002100197c82 */ /* 0x000fe20008000000 */
[----:B------:R-:W-:Y:S01]  /*bd80*/  UMOV UR28, UR36 ;  /* 0x00000024001c7c82 */ /* 0x000fe20008000000 */
[----:B------:R-:W-:Y:S01]  /*bd90*/  UMOV UR27, UR35 ;  /* 0x00000023001b7c82 */ /* 0x000fe20008000000 */
[----:B------:R-:W-:Y:S01]  /*bda0*/  UMOV UR17, UR33 ;  /* 0x0000002100117c82 */ /* 0x000fe20008000000 */
[----:B------:R-:W-:Y:S01]  /*bdb0*/  UMOV UR18, UR34 ;  /* 0x0000002200127c82 */ /* 0x000fe20008000000 */
[----:B------:R-:W-:Y:S01]  /*bdc0*/  UMOV UR20, UR36 ;  /* 0x0000002400147c82 */ /* 0x000fe20008000000 */
[----:B------:R0:W-:Y:S01]  /*bdd0*/  UTMALDG.3D [UR32], [UR14], desc[UR22] ;  /* 0x000016200e0075b4 */ /* 0x0001e20008011000 */
[----:B------:R-:W-:Y:S01]  /*bde0*/  UMOV UR9, UR33 ;  /* 0x0000002100097c82 */ /* 0x000fe20008000000 */
[----:B------:R-:W-:Y:S01]  /*bdf0*/  UMOV UR11, UR19 ;  /* 0x00000013000b7c82 */ /* 0x000fe20008000000 */
[----:B------:R-:W-:Y:S01]  /*be00*/  UMOV UR12, UR36 ;  /* 0x00000024000c7c82 */ /* 0x000fe20008000000 */
[----:B------:R-:W-:Y:S01]  /*be10*/  UMOV UR10, UR26 ;  /* 0x0000001a000a7c82 */ /* 0x000fe20008000000 */
[----:B------:R-:W-:Y:S01]  /*be20*/  LOP3.LUT R5, R5, R12, RZ, 0x3c, !PT ;  /* 0x0000000c05057212 */ /* 0x000fe200078e3cff */
[----:B------:R0:W-:Y:S01]  /*be30*/  UTMALDG.3D [UR24], [UR14], desc[UR22] ;  /* 0x000016180e0075b4 */ /* 0x0001e20008011000 */
[----:B------:R0:W-:Y:S01]  /*be40*/  UTMALDG.3D [UR16], [UR40], desc[UR22] ;  /* 0x00001610280075b4 */ /* 0x0001e20008011000 */
[----:B------:R0:W-:Y:S02]  /*be50*/  UTMALDG.3D [UR8], [UR40], desc[UR22] ;  /* 0x00001608280075b4 */ /* 0x0001e40008011000 */
[----:B0-----:R-:W-:Y:S05]  /*be60*/  @P3 BRA `(.L_x_295) ;  /* 0xfffffffc00183947 */ /* 0x001fea000383ffff */
.L_x_291:
[----:B------:R-:W-:Y:S05]  /*be70*/  BSYNC B1 ;  /* 0x0000000000017941 */ /* 0x000fea0003800000 */
.L_x_290:
[----:B------:R-:W-:Y:S01]  /*be80*/  LOP3.LUT P3, RZ, R11, 0xff, RZ, 0xc0, !PT ;  /* 0x000000ff0bff7812 */ /* 0x000fe2000786c0ff */
[----:B------:R-:W-:Y:S01]  /*be90*/  IMAD.IADD R0, R13, 0x1, R0 ;  /* 0x000000010d007824 */ /* 0x000fe200078e0200 */
[----:B------:R-:W-:Y:S01]  /*bea0*/  IADD3 R16, P4, R16, UR30, RZ ;  /* 0x0000001e10107c10 */ /* 0x000fe2000ff9e0ff */
[----:B------:R-:W-:Y:S01]  /*beb0*/  ULDC.64 UR8, c[0x0][0x650] ;  /* 0x0001940000087ab9 */ /* 0x000fe20000000a00 */
[----:B------:R-:W-:Y:S01]  /*bec0*/  BSSY B1, `(.L_x_296) ;  /* 0x000006b000017945 */ /* 0x000fe20003800000 */
[----:B------:R-:W-:Y:S01]  /*bed0*/  IMAD.MOV.U32 R7, RZ, RZ, -0x1 ;  /* 0xffffffffff077424 */ /* 0x000fe200078e00ff */
[----:B------:R-:W-:Y:S01]  /*bee0*/  SHF.R.U32.HI R4, RZ, 0x1, R0 ;  /* 0x00000001ff047819 */ /* 0x000fe20000011600 */
[----:B------:R-:W-:Y:S01]  /*bef0*/  IMAD.MOV.U32 R9, RZ, RZ, -0x1 ;  /* 0xffffffffff097424 */ /* 0x000fe200078e00ff */
[----:B------:R-:W-:Y:S01]  /*bf00*/  ISETP.GT.U32.AND P1, PT, R0, 0x1, PT ;  /* 0x000000010000780c */ /* 0x000fe20003f24070 */
[----:B------:R-:W-:Y:S01]  /*bf10*/  IMAD.MOV.U32 R8, RZ, RZ, -0x1 ;  /* 0xffffffffff087424 */ /* 0x000fe200078e00ff */
[----:B------:R-:W-:-:S02]  /*bf20*/  LOP3.LUT R4, R4, 0x1, RZ, 0xc0, !PT ;  /* 0x0000000104047812 */ /* 0x000fc400078ec0ff */
[----:B------:R-:W-:Y:S01]  /*bf30*/  ISETP.LT.U32.AND P1, PT, R13, 0x2, P1 ;  /* 0x000000020d00780c */ /* 0x000fe20000f21070 */
[----:B------:R-:W0:Y:S01]  /*bf40*/  @P3 S2R R6, SR_CgaCtaId ;  /* 0x0000000000063919 */ /* 0x000e220000008800 */
[----:B------:R-:W-:Y:S02]  /*bf50*/  @P3 MOV R5, 0x400 ;  /* 0x0000040000053802 */ /* 0x000fe40000000f00 */
[----:B------:R-:W-:Y:S02]  /*bf60*/  IADD3.X R17, R17, UR7, RZ, P4, !PT ;  /* 0x0000000711117c10 */ /* 0x000fe4000a7fe4ff */
[----:B------:R-:W-:Y:S02]  /*bf70*/  ISETP.GE.U32.AND P4, PT, R16, UR8, PT ;  /* 0x0000000810007c0c */ /* 0x000fe4000bf86070 */
[----:B------:R-:W-:Y:S02]  /*bf80*/  LOP3.LUT R0, R0, 0x1, RZ, 0xc0, !PT ;  /* 0x0000000100007812 */ /* 0x000fe400078ec0ff */
[----:B------:R-:W-:-:S02]  /*bf90*/  PRMT R11, RZ, 0x7610, R11 ;  /* 0x00007610ff0b7816 */ /* 0x000fc4000000000b */
[----:B0-----:R-:W-:-:S04]  /*bfa0*/  @P3 LEA R5, R6, R5, 0x18 ;  /* 0x0000000506053211 */ /* 0x001fc800078ec0ff */
[----:B------:R0:W-:Y:S01]  /*bfb0*/  @P3 SYNCS.ARRIVE.TRANS64.A1T0 RZ, [R5+URZ+0x38], RZ ;  /* 0x000038ff05ff39a7 */ /* 0x0001e2000810003f */
[----:B------:R-:W-:Y:S02]  /*bfc0*/  ISETP.NE.U32.AND P3, PT, R4, 0x1, PT ;  /* 0x000000010400780c */ /* 0x000fe40003f65070 */
[----:B------:R-:W-:Y:S02]  /*bfd0*/  SEL R4, RZ, 0x1, !P1 ;  /* 0x00000001ff047807 */ /* 0x000fe40004800000 */
[----:B------:R-:W-:Y:S02]  /*bfe0*/  ISETP.GE.U32.AND.EX P1, PT, R17, UR9, PT, P4 ;  /* 0x0000000911007c0c */ /* 0x000fe4000bf26140 */
[----:B------:R-:W-:-:S04]  /*bff0*/  ISETP.GT.U32.AND P3, PT, R13, 0x1, !P3 ;  /* 0x000000010d00780c */ /* 0x000fc80005f64070 */
[----:B0-----:R-:W-:-:S04]  /*c000*/  SEL R5, RZ, 0x1, !P3 ;  /* 0x00000001ff057807 */ /* 0x001fc80005800000 */
[--C-:B------:R-:W-:Y:S02]  /*c010*/  LOP3.LUT R3, R5, R3, R4.reuse, 0x96, !PT ;  /* 0x0000000305037212 */ /* 0x100fe400078e9604 */
[----:B------:R-:W-:Y:S01]  /*c020*/  PRMT R4, RZ, 0x7610, R4 ;  /* 0x00007610ff047816 */ /* 0x000fe20000000004 */
[----:B------:R-:W-:Y:S06]  /*c030*/  @P1 BRA `(.L_x_297) ;  /* 0x00000004004c1947 */ /* 0x000fec0003800000 */
[----:B------:R-:W-:Y:S01]  /*c040*/  ULDC.64 UR8, c[0x0][0x628] ;  /* 0x00018a0000087ab9 */ /* 0x000fe20000000a00 */
[----:B------:R-:W0:Y:S01]  /*c050*/  S2R R14, SR_CTAID.X ;  /* 0x00000000000e7919 */ /* 0x000e220000002500 */
[----:B------:R-:W-:Y:S01]  /*c060*/  ISETP.NE.U32.AND P1, PT, RZ, UR8, PT ;  /* 0x00000008ff007c0c */ /* 0x000fe2000bf25070 */
[----:B------:R-:W-:Y:S01]  /*c070*/  ULDC UR11, c[0x0][0x630] ;  /* 0x00018c00000b7ab9 */ /* 0x000fe20000000800 */
[----:B------:R-:W-:Y:S01]  /*c080*/  MOV R4, R16 ;  /* 0x0000001000047202 */ /* 0x000fe20000000f00 */
[----:B------:R-:W1:Y:S01]  /*c090*/  S2R R12, SR_CTAID.Y ;  /* 0x00000000000c7919 */ /* 0x000e620000002600 */
[----:B------:R-:W-:Y:S01]  /*c0a0*/  ISETP.NE.AND.EX P1, PT, RZ, UR9, PT, P1 ;  /* 0x00000009ff007c0c */ /* 0x000fe2000bf25310 */
[----:B------:R-:W-:-:S12]  /*c0b0*/  IMAD.MOV.U32 R5, RZ, RZ, R17 ;  /* 0x000000ffff057224 */ /* 0x000fd800078e0011 */
[----:B------:R-:W-:Y:S05]  /*c0c0*/  @!P1 BRA `(.L_x_298) ;  /* 0x0000000000289947 */ /* 0x000fea0003800000 */
[----:B------:R-:W-:Y:S02]  /*c0d0*/  ULDC UR10, c[0x0][0x634] ;  /* 0x00018d00000a7ab9 */ /* 0x000fe40000000800 */
[----:B------:R-:W-:-:S05]  /*c0e0*/  IADD3 R9, P1, R16, UR10, RZ ;  /* 0x0000000a10097c10 */ /* 0x000fca000ff3e0ff */
[----:B------:R-:W-:-:S04]  /*c0f0*/  IMAD.X R15, RZ, RZ, R17, P1 ;  /* 0x000000ffff0f7224 */ /* 0x000fc800008e0611 */
[----:B------:R-:W-:-:S04]  /*c100*/  IMAD.WIDE.U32 R6, R15, UR8, RZ ;  /* 0x000000080f067c25 */ /* 0x000fc8000f8e00ff */
[----:B------:R-:W-:-:S04]  /*c110*/  IMAD.WIDE.U32 R6, P1, R9, UR9, R6 ;  /* 0x0000000909067c25 */ /* 0x000fc8000f820006 */
[----:B------:R-:W-:-:S04]  /*c120*/  IMAD.WIDE.U32 R8, R9, UR8, RZ ;  /* 0x0000000809087c25 */ /* 0x000fc8000f8e00ff */
[----:B------:R-:W-:Y:S01]  /*c130*/  IMAD.X R5, RZ, RZ, RZ, P1 ;  /* 0x000000ffff057224 */ /* 0x000fe200008e06ff */
[----:B------:R-:W-:Y:S01]  /*c140*/  IADD3 RZ, P1, R9, R6, RZ ;  /* 0x0000000609ff7210 */ /* 0x000fe20007f3e0ff */
[----:B------:R-:W-:-:S04]  /*c150*/  IMAD.MOV.U32 R4, RZ, RZ, R7 ;  /* 0x000000ffff047224 */ /* 0x000fc800078e0007 */
[----:B------:R-:W-:-:S08]  /*c160*/  IMAD.WIDE.U32.X R4, R15, UR9, R4, P1 ;  /* 0x000000090f047c25 */ /* 0x000fd000088e0404 */
.L_x_298:
[--C-:B------:R-:W-:Y:S01]  /*c170*/  SHF.R.U64 R8, R4, UR11, R5.reuse ;  /* 0x0000000b04087c19 */ /* 0x100fe20008001205 */
[----:B------:R-:W-:Y:S01]  /*c180*/  ULDC.64 UR8, c[0x0][0x620] ;  /* 0x0001880000087ab9 */ /* 0x000fe20000000a00 */
[----:B------:R-:W-:Y:S01]  /*c190*/  SHF.R.U32.HI R4, RZ, UR11, R5 ;  /* 0x0000000bff047c19 */ /* 0x000fe20008011605 */
[----:B------:R-:W2:Y:S01]  /*c1a0*/  LDC R25, c[0x0][0x144] ;  /* 0x00005100ff197b82 */ /* 0x000ea20000000800 */
[----:B------:R-:W-:Y:S01]  /*c1b0*/  IADD3 R7, P1, RZ, -R8, RZ ;  /* 0x80000008ff077210 */ /* 0x000fe20007f3e0ff */
[----:B------:R-:W-:Y:S01]  /*c1c0*/  ULDC.64 UR12, c[0x0][0x640] ;  /* 0x00019000000c7ab9 */ /* 0x000fe20000000a00 */
[----:B0-----:R-:W-:Y:S01]  /*c1d0*/  I2FP.F32.U32 R9, R14 ;  /* 0x0000000e00097245 */ /* 0x001fe20000201000 */
[----:B------:R-:W-:Y:S02]  /*c1e0*/  ULDC UR10, c[0x0][0x608] ;  /* 0x00018200000a7ab9 */ /* 0x000fe40000000800 */
[----:B------:R-:W-:Y:S01]  /*c1f0*/  IMAD.X R4, RZ, RZ, ~R4, P1 ;  /* 0x000000ffff047224 */ /* 0x000fe200008e0e04 */
[----:B------:R-:W-:Y:S01]  /*c200*/  ISETP.NE.U32.AND P1, PT, RZ, UR12, PT ;  /* 0x0000000cff007c0c */ /* 0x000fe2000bf25070 */
[----:B------:R-:W0:Y:S02]  /*c210*/  LDC R21, c[0x0][0x148] ;  /* 0x00005200ff157b82 */ /* 0x000e240000000800 */
[----:B------:R-:W-:Y:S01]  /*c220*/  IMAD R6, R4, UR8, RZ ;  /* 0x0000000804067c24 */ /* 0x000fe2000f8e02ff */
[----:B------:R-:W-:Y:S01]  /*c230*/  ISETP.NE.AND.EX P1, PT, RZ, UR13, PT, P1 ;  /* 0x0000000dff007c0c */ /* 0x000fe2000bf25310 */
[----:B------:R-:W-:Y:S01]  /*c240*/  IMAD.WIDE.U32 R4, R7, UR8, R16 ;  /* 0x0000000807047c25 */ /* 0x000fe2000f8e0010 */
[----:B------:R-:W-:-:S03]  /*c250*/  ULDC UR8, c[0x0][0x150] ;  /* 0x0000540000087ab9 */ /* 0x000fc60000000800 */
[----:B------:R-:W-:Y:S02]  /*c260*/  IMAD R7, R7, UR9, R6 ;  /* 0x0000000907077c24 */ /* 0x000fe4000f8e0206 */
[----:B------:R-:W-:Y:S01]  /*c270*/  FMUL R6, R9, UR8 ;  /* 0x0000000809067c20 */ /* 0x000fe20008400000 */
[----:B------:R-:W-:Y:S01]  /*c280*/  ULDC UR8, c[0x0][0x618] ;  /* 0x0001860000087ab9 */ /* 0x000fe20000000800 */
[----:B------:R-:W-:Y:S01]  /*c290*/  ULDC UR9, c[0x0][0x154] ;  /* 0x0000550000097ab9 */ /* 0x000fe20000000800 */
[----:B------:R-:W-:-:S03]  /*c2a0*/  IADD3 R5, R5, R7, RZ ;  /* 0x0000000705057210 */ /* 0x000fc60007ffe0ff */
[----:B------:R-:W3:Y:S01]  /*c2b0*/  F2I.U32.TRUNC.NTZ R6, R6 ;  /* 0x0000000600067305 */ /* 0x000ee2000020f000 */
[----:B------:R-:W-:Y:S02]  /*c2c0*/  SHF.R.U64 R9, R4, UR8, R5 ;  /* 0x0000000804097c19 */ /* 0x000fe40008001205 */
[----:B-1----:R-:W-:-:S05]  /*c2d0*/  I2FP.F32.U32 R4, R12 ;  /* 0x0000000c00047245 */ /* 0x002fca0000201000 */
[----:B------:R-:W-:Y:S01]  /*c2e0*/  FMUL R22, R4, UR9 ;  /* 0x0000000904167c20 */ /* 0x000fe20008400000 */
[----:B------:R-:W-:Y:S01]  /*c2f0*/  SHF.R.U32.HI R4, RZ, UR8, R5 ;  /* 0x00000008ff047c19 */ /* 0x000fe20008011605 */
[----:B------:R-:W-:-:S03]  /*c300*/  ULDC UR8, c[0x0][0x658] ;  /* 0x0001960000087ab9 */ /* 0x000fc60000000800 */
[--C-:B------:R-:W-:Y:S01]  /*c310*/  SHF.R.U64 R20, R9, UR10, R4.reuse ;  /* 0x0000000a09147c19 */ /* 0x100fe20008001204 */
[----:B------:R-:W1:Y:S01]  /*c320*/  F2I.U32.TRUNC.NTZ R22, R22 ;  /* 0x0000001600167305 */ /* 0x000e62000020f000 */
[----:B------:R-:W-:Y:S01]  /*c330*/  SHF.R.U32.HI R5, RZ, UR10, R4 ;  /* 0x0000000aff057c19 */ /* 0x000fe20008011604 */
[----:B---3--:R-:W-:-:S03]  /*c340*/  IMAD.MOV R6, RZ, RZ, -R6 ;  /* 0x000000ffff067224 */ /* 0x008fc600078e0a06 */
[--C-:B------:R-:W-:Y:S01]  /*c350*/  SHF.R.U64 R15, R20, UR8, R5.reuse ;  /* 0x00000008140f7c19 */ /* 0x100fe20008001205 */
[----:B--2---:R-:W-:Y:S01]  /*c360*/  IMAD R14, R25, R6, R14 ;  /* 0x00000006190e7224 */ /* 0x004fe200078e020e */
[----:B------:R-:W-:-:S03]  /*c370*/  SHF.R.U32.HI R23, RZ, UR8, R5 ;  /* 0x00000008ff177c19 */ /* 0x000fc60008011605 */
[----:B------:R-:W-:Y:S02]  /*c380*/  IMAD.MOV.U32 R4, RZ, RZ, R15 ;  /* 0x000000ffff047224 */ /* 0x000fe400078e000f */
[----:B------:R-:W-:Y:S01]  /*c390*/  IMAD.MOV.U32 R5, RZ, RZ, R23 ;  /* 0x000000ffff057224 */ /* 0x000fe200078e0017 */
[----:B-1----:R-:W-:Y:S06]  /*c3a0*/  @!P1 BRA `(.L_x_299) ;  /* 0x0000000000289947 */ /* 0x002fec0003800000 */
[----:B------:R-:W-:Y:S02]  /*c3b0*/  ULDC UR8, c[0x0][0x64c] ;  /* 0x0001930000087ab9 */ /* 0x000fe40000000800 */
[----:B------:R-:W-:-:S05]  /*c3c0*/  IADD3 R5, P1, R15, UR8, RZ ;  /* 0x000000080f057c10 */ /* 0x000fca000ff3e0ff */
[----:B------:R-:W-:-:S04]  /*c3d0*/  IMAD.X R23, RZ, RZ, R23, P1 ;  /* 0x000000ffff177224 */ /* 0x000fc800008e0617 */
[----:B------:R-:W-:-:S04]  /*c3e0*/  IMAD.WIDE.U32 R6, R23, UR12, RZ ;  /* 0x0000000c17067c25 */ /* 0x000fc8000f8e00ff */
[----:B------:R-:W-:-:S04]  /*c3f0*/  IMAD.WIDE.U32 R6, P1, R5, UR13, R6 ;  /* 0x0000000d05067c25 */ /* 0x000fc8000f820006 */
[----:B------:R-:W-:Y:S01]  /*c400*/  IMAD.WIDE.U32 R4, R5, UR12, RZ ;  /* 0x0000000c05047c25 */ /* 0x000fe2000f8e00ff */
[----:B------:R-:W-:-:S04]  /*c410*/  MOV R4, R7 ;  /* 0x0000000700047202 */ /* 0x000fc80000000f00 */
[----:B------:R-:W-:Y:S01]  /*c420*/  IADD3 RZ, P3, R5, R6, RZ ;  /* 0x0000000605ff7210 */ /* 0x000fe20007f7e0ff */
[----:B------:R-:W-:-:S04]  /*c430*/  IMAD.X R5, RZ, RZ, RZ, P1 ;  /* 0x000000ffff057224 */ /* 0x000fc800008e06ff */
[----:B------:R-:W-:-:S08]  /*c440*/  IMAD.WIDE.U32.X R4, R23, UR13, R4, P3 ;  /* 0x0000000d17047c25 */ /* 0x000fd000098e0404 */
.L_x_299:
[----:B------:R-:W-:Y:S01]  /*c450*/  ISETP.NE.AND P1, PT, R2, 0x1, PT ;  /* 0x000000010200780c */ /* 0x000fe20003f25270 */
[----:B------:R-:W-:Y:S01]  /*c460*/  ULDC UR8, c[0x0][0x648] ;  /* 0x0001920000087ab9 */ /* 0x000fe20000000800 */
[----:B------:R-:W-:Y:S01]  /*c470*/  LOP3.LUT R20, R20, UR6, RZ, 0xc0, !PT ;  /* 0x0000000614147c12 */ /* 0x000fe2000f8ec0ff */
[----:B------:R-:W-:Y:S01]  /*c480*/  IMAD.MOV R22, RZ, RZ, -R22 ;  /* 0x000000ffff167224 */ /* 0x000fe200078e0a16 */
[----:B------:R-:W-:Y:S01]  /*c490*/  SHF.R.U64 R5, R4, UR8, R5 ;  /* 0x0000000804057c19 */ /* 0x000fe20008001205 */
[----:B------:R-:W-:Y:S01]  /*c4a0*/  ULDC UR8, c[0x0][0x638] ;  /* 0x00018e0000087ab9 */ /* 0x000fe20000000800 */
[----:B------:R-:W-:Y:S01]  /*c4b0*/  LOP3.LUT R6, R9, UR4, RZ, 0xc0, !PT ;  /* 0x0000000409067c12 */ /* 0x000fe2000f8ec0ff */
[----:B------:R-:W-:Y:S02]  /*c4c0*/  ULDC UR9, c[0x0][0x610] ;  /* 0x0001840000097ab9 */ /* 0x000fe40000000800 */
[----:B------:R-:W-:Y:S02]  /*c4d0*/  IMAD.MOV R4, RZ, RZ, -R5 ;  /* 0x000000ffff047224 */ /* 0x000fe400078e0a05 */
[----:B------:R-:W-:-:S02]  /*c4e0*/  IMAD R5, R5, UR5, R20 ;  /* 0x0000000505057c24 */ /* 0x000fc4000f8e0214 */
[----:B0-----:R-:W-:Y:S02]  /*c4f0*/  @P1 IMAD R14, R21, R22, R12 ;  /* 0x00000016150e1224 */ /* 0x001fe400078e020c */
[----:B------:R-:W-:Y:S01]  /*c500*/  IMAD R15, R4, UR8, R15 ;  /* 0x00000008040f7c24 */ /* 0x000fe2000f8e020f */
[----:B------:R-:W-:Y:S01]  /*c510*/  ULDC UR8, c[0x0][0x600] ;  /* 0x0001800000087ab9 */ /* 0x000fe20000000800 */
[----:B------:R-:W-:Y:S02]  /*c520*/  IMAD R14, R5, UR9, R14 ;  /* 0x00000009050e7c24 */ /* 0x000fe4000f8e020e */
[----:B------:R-:W-:Y:S02]  /*c530*/  IMAD R15, R15, UR8, R6 ;  /* 0x000000080f0f7c24 */ /* 0x000fe4000f8e0206 */
[----:B------:R-:W-:-:S03]  /*c540*/  IMAD.MOV.U32 R4, RZ, RZ, 0x1 ;  /* 0x00000001ff047424 */ /* 0x000fc600078e00ff */
[----:B------:R-:W-:Y:S02]  /*c550*/  SEL R9, R15, R14, !P1 ;  /* 0x0000000e0f097207 */ /* 0x000fe40004800000 */
[----:B------:R-:W-:-:S07]  /*c560*/  SEL R7, R14, R15, !P1 ;  /* 0x0000000f0e077207 */ /* 0x000fce0004800000 */
.L_x_297:
[----:B------:R-:W-:Y:S05]  /*c570*/  BSYNC B1 ;  /* 0x0000000000017941 */ /* 0x000fea0003800000 */
.L_x_296:
[----:B------:R-:W-:-:S13]  /*c580*/  LOP3.LUT P1, RZ, R4, 0xff, RZ, 0xc0, !PT ;  /* 0x000000ff04ff7812 */ /* 0x000fda000782c0ff */
[----:B------:R-:W-:Y:S05]  /*c590*/  @P1 BRA `(.L_x_300) ;  /* 0xfffffff400181947 */ /* 0x000fea000383ffff */
[----:B------:R-:W-:Y:S05]  /*c5a0*/  BSYNC B0 ;  /* 0x0000000000007941 */ /* 0x000fea0003800000 */
.L_x_288:
[----:B------:R-:W-:-:S03]  /*c5b0*/  UMOV UR8, 0xffffffff ;  /* 0xffffffff00087882 */ /* 0x000fc60000000000 */
[----:B------:R-:W-:Y:S05]  /*c5c0*/  BRA.DIV UR8, `(.L_x_301) ;  /* 0x0000000208d07947 */ /* 0x000fea000b800000 */
[----:B------:R-:W-:-:S13]  /*c5d0*/  ELECT P6, URZ, PT ;  /* 0x00000000003f782f */ /* 0x000fda00038c0000 */
.L_x_313:
[----:B------:R-:W-:Y:S04]  /*c5e0*/  BSSY B0, `(.L_x_302) ;  /* 0x0000019000007945 */ /* 0x000fe80003800000 */
[----:B------:R-:W-:Y:S05]  /*c5f0*/  @!P6 BRA `(.L_x_303) ;  /* 0x00000000005ce947 */ /* 0x000fea0003800000 */
[----:B------:R-:W-:-:S04]  /*c600*/  LOP3.LUT R19, R19, 0x2, RZ, 0xfc, !PT ;  /* 0x0000000213137812 */ /* 0x000fc800078efcff */
[----:B------:R-:W-:-:S13]  /*c610*/  ISETP.NE.AND P0, PT, R19, 0x3, PT ;  /* 0x000000031300780c */ /* 0x000fda0003f05270 */
[----:B------:R-:W-:Y:S05]  /*c620*/  @!P0 BRA `(.L_x_304) ;  /* 0x0000000000048947 */ /* 0x000fea0003800000 */
[----:B------:R-:W-:Y:S01]  /*c630*/  BPT.TRAP 0x1 ;  /* 0x000000040000795c */ /* 0x000fe20000300000 */
.L_x_304:
[----:B------:R-:W0:Y:S01]  /*c640*/  S2R R5, SR_CgaCtaId ;  /* 0x0000000000057919 */ /* 0x000e220000008800 */
[----:B------:R-:W-:Y:S02]  /*c650*/  MOV R2, 0x400 ;  /* 0x0000040000027802 */ /* 0x000fe40000000f00 */
[----:B------:R-:W-:Y:S02]  /*c660*/  SHF.L.U32 R4, R3, 0x1f, RZ ;  /* 0x0000001f03047819 */ /* 0x000fe400000006ff */
[----:B0-----:R-:W-:-:S05]  /*c670*/  LEA R5, R5, R2, 0x18 ;  /* 0x0000000205057211 */ /* 0x001fca00078ec0ff */
[----:B------:R-:W-:-:S04]  /*c680*/  VIADD R5, R5, 0x10 ;  /* 0x0000001005057836 */ /* 0x000fc80000000000 */
[C---:B------:R-:W-:Y:S01]  /*c690*/  IMAD R7, R0.reuse, 0x8, R5 ;  /* 0x0000000800077824 */ /* 0x040fe200078e0205 */
[----:B------:R-:W-:-:S03]  /*c6a0*/  IADD3 R0, R0, 0x1, RZ ;  /* 0x0000000100007810 */ /* 0x000fc60007ffe0ff */
[----:B------:R-:W0:Y:S01]  /*c6b0*/  SYNCS.PHASECHK.TRANS64.TRYWAIT P0, [R7+URZ], R4 ;  /* 0x00000004070075a7 */ /* 0x000e22000800017f */
[----:B------:R-:W-:-:S04]  /*c6c0*/  ISETP.NE.AND P1, PT, R0, 0x2, PT ;  /* 0x000000020000780c */ /* 0x000fc80003f25270 */
[----:B------:R-:W-:Y:S02]  /*c6d0*/  SEL R2, RZ, 0x1, P1 ;  /* 0x00000001ff027807 */ /* 0x000fe40000800000 */
[----:B------:R-:W-:Y:S02]  /*c6e0*/  SEL R0, R0, RZ, P1 ;  /* 0x000000ff00007207 */ /* 0x000fe40000800000 */
[----:B------:R-:W-:Y:S01]  /*c6f0*/  LOP3.LUT R2, R3, R2, RZ, 0x3c, !PT ;  /* 0x0000000203027212 */ /* 0x000fe200078e3cff */
[----:B0-----:R-:W-:Y:S06]  /*c700*/  @!P0 BRA `(.L_x_305) ;  /* 0x0000000000a08947 */ /* 0x001fec0003800000 */
.L_x_314:
[----:B------:R-:W-:Y:S01]  /*c710*/  IMAD R5, R0, 0x8, R5 ;  /* 0x0000000800057824 */ /* 0x000fe200078e0205 */
[----:B------:R-:W-:-:S07]  /*c720*/  SHF.L.U32 R0, R2, 0x1f, RZ ;  /* 0x0000001f02007819 */ /* 0x000fce00000006ff */
.L_x_306:
[----:B-1----:R1:W2:Y:S02]  /*c730*/  SYNCS.PHASECHK.TRANS64.TRYWAIT P0, [R5+URZ], R0 ;  /* 0x00000000050075a7 */ /* 0x0022a4000800017f */
[----:B--2---:R-:W-:Y:S05]  /*c740*/  @!P0 NANOSLEEP.SYNCS 0x989680 ;  /* 0x009896800000895d */ /* 0x004fea0003900000 */
[----:B------:R-:W2:Y:S02]  /*c750*/  @!P0 SYNCS.PHASECHK.TRANS64 P0, [R5+URZ], R0 ;  /* 0x00000000050085a7 */ /* 0x000ea4000800007f */
[----:B--2---:R-:W-:Y:S05]  /*c760*/  @!P0 BRA `(.L_x_306) ;  /* 0xfffffffc00f08947 */ /* 0x004fea000383ffff */
.L_x_303:
[----:B------:R-:W-:Y:S05]  /*c770*/  BSYNC B0 ;  /* 0x0000000000007941 */ /* 0x000fea0003800000 */
.L_x_302:
[----:B------:R-:W-:Y:S05]  /*c780*/  EXIT ;  /* 0x000000000000794d */ /* 0x000fea0003800000 */
.L_x_17:
[----:B---3--:R3:W4:Y:S02]  /*c790*/  SYNCS.PHASECHK.TRANS64.TRYWAIT P1, [R3+URZ], R0 ;  /* 0x00000000030075a7 */ /* 0x008724000802017f */
[----:B----4-:R-:W-:Y:S05]  /*c7a0*/  @!P1 NANOSLEEP.SYNCS 0x989680 ;  /* 0x009896800000995d */ /* 0x010fea0003900000 */
[----:B------:R-:W4:Y:S02]  /*c7b0*/  @!P1 SYNCS.PHASECHK.TRANS64 P1, [R3+URZ], R0 ;  /* 0x00000000030095a7 */ /* 0x000f24000802007f */
[----:B----4-:R-:W-:Y:S05]  /*c7c0*/  @!P1 BRA `(.L_x_17) ;  /* 0xfffffffc00f09947 */ /* 0x010fea000383ffff */
[----:B------:R-:W-:Y:S05]  /*c7d0*/  BRA `(.L_x_16) ;  /* 0xffffff48007c7947 */ /* 0x000fea000383ffff */
.L_x_22:
[----:B-1----:R-:W-:-:S04]  /*c7e0*/  IMAD.U32 R4, RZ, RZ, UR9 ;  /* 0x00000009ff047e24 */ /* 0x002fc8000f8e00ff */
[----:B------:R1:W2:Y:S03]  /*c7f0*/  SYNCS.PHASECHK.TRANS64.TRYWAIT P1, [R4+URZ], R3 ;  /* 0x00000003040075a7 */ /* 0x0002a6000802017f */
[----:B--2---:R-:W-:Y:S05]  /*c800*/  @!P1 NANOSLEEP.SYNCS 0x989680 ;  /* 0x009896800000995d */ /* 0x004fea0003900000 */
[----:B------:R-:W2:Y:S02]  /*c810*/  @!P1 SYNCS.PHASECHK.TRANS64 P1, [R4+URZ], R3 ;  /* 0x00000003040095a7 */ /* 0x000ea4000802007f */
[----:B--2---:R-:W-:Y:S05]  /*c820*/  @!P1 BRA `(.L_x_22) ;  /* 0xfffffffc00ec9947 */ /* 0x004fea000383ffff */
[----:B------:R-:W-:Y:S05]  /*c830*/  BRA `(.L_x_21) ;  /* 0xffffff5000707947 */ /* 0x000fea000383ffff */
.L_x_289:
[----:B------:R-:W-:Y:S01]  /*c840*/  BSSY B1, `(.L_x_307) ;  /* 0x0000006000017945 */ /* 0x000fe20003800000 */
[----:B------:R-:W-:-:S07]  /*c850*/  IMAD.MOV.U32 R15, RZ, RZ, -0x1 ;  /* 0xffffffffff0f7424 */ /* 0x000fce00078e00ff */
[----:B------:R-:W-:Y:S05]  /*c860*/  WARPSYNC.COLLECTIVE R15, `(.L_x_308) ;  /* 0x000000000f0c7348 */ /* 0x000fea0003c00000 */
[----:B------:R-:W-:Y:S02]  /*c870*/  ELECT P6, UR62, PT ;  /* 0x00000000003e782f */ /* 0x000fe400038c0000 */
[----:B------:R-:W-:Y:S01]  /*c880*/  MOV R14, UR62 ;  /* 0x0000003e000e7c02 */ /* 0x000fe20008000f00 */
[----:B------:R-:W-:Y:S10]  /*c890*/  ENDCOLLECTIVE ;  /* 0x000000000000791b */ /* 0x000ff40003800000 */
.L_x_308:
[----:B------:R-:W-:Y:S05]  /*c8a0*/  BSYNC B1 ;  /* 0x0000000000017941 */ /* 0x000fea0003800000 */
.L_x_307:
[----:B------:R-:W-:Y:S05]  /*c8b0*/  BRA `(.L_x_309) ;  /* 0xfffffff0005c7947 */ /* 0x000fea000383ffff */
.L_x_292:
[----:B0-----:R0:W1:Y:S02]  /*c8c0*/  SYNCS.PHASECHK.TRANS64.TRYWAIT P1, [R12+URZ+0x10], R7 ;  /* 0x000010070c0075a7 */ /* 0x001064000802017f */
[----:B-1----:R-:W-:Y:S05]  /*c8d0*/  @!P1 NANOSLEEP.SYNCS 0x989680 ;  /* 0x009896800000995d */ /* 0x002fea0003900000 */
[----:B------:R-:W1:Y:S02]  /*c8e0*/  @!P1 SYNCS.PHASECHK.TRANS64 P1, [R12+URZ+0x10], R7 ;  /* 0x000010070c0095a7 */ /* 0x000e64000802007f */
[----:B-1----:R-:W-:Y:S05]  /*c8f0*/  @!P1 BRA `(.L_x_292) ;  /* 0xfffffffc00f09947 */ /* 0x002fea000383ffff */
[----:B------:R-:W-:Y:S05]  /*c900*/  BRA `(.L_x_310) ;  /* 0xfffffff000907947 */ /* 0x000fea000383ffff */
.L_x_301:
[----:B------:R-:W-:Y:S01]  /*c910*/  BSSY B0, `(.L_x_311) ;  /* 0x0000006000007945 */ /* 0x000fe20003800000 */
[----:B------:R-:W-:-:S07]  /*c920*/  IMAD.MOV.U32 R15, RZ, RZ, -0x1 ;  /* 0xffffffffff0f7424 */ /* 0x000fce00078e00ff */
[----:B------:R-:W-:Y:S05]  /*c930*/  WARPSYNC.COLLECTIVE R15, `(.L_x_312) ;  /* 0x000000000f0c7348 */ /* 0x000fea0003c00000 */
[----:B------:R-:W-:Y:S02]  /*c940*/  ELECT P6, UR62, PT ;  /* 0x00000000003e782f */ /* 0x000fe400038c0000 */
[----:B------:R-:W-:Y:S01]  /*c950*/  MOV R14, UR62 ;  /* 0x0000003e000e7c02 */ /* 0x000fe20008000f00 */
[----:B------:R-:W-:Y:S10]  /*c960*/  ENDCOLLECTIVE ;  /* 0x000000000000791b */ /* 0x000ff40003800000 */
.L_x_312:
[----:B------:R-:W-:Y:S05]  /*c970*/  BSYNC B0 ;  /* 0x0000000000007941 */ /* 0x000fea0003800000 */
.L_x_311:
[----:B------:R-:W-:Y:S05]  /*c980*/  BRA `(.L_x_313) ;  /* 0xfffffffc00147947 */ /* 0x000fea000383ffff */
.L_x_305:
[----:B0-----:R0:W1:Y:S02]  /*c990*/  SYNCS.PHASECHK.TRANS64.TRYWAIT P0, [R7+URZ], R4 ;  /* 0x00000004070075a7 */ /* 0x001064000800017f */
[----:B-1----:R-:W-:Y:S05]  /*c9a0*/  @!P0 NANOSLEEP.SYNCS 0x989680 ;  /* 0x009896800000895d */ /* 0x002fea0003900000 */
[----:B------:R-:W1:Y:S02]  /*c9b0*/  @!P0 SYNCS.PHASECHK.TRANS64 P0, [R7+URZ], R4 ;  /* 0x00000004070085a7 */ /* 0x000e64000800007f */
[----:B-1----:R-:W-:Y:S05]  /*c9c0*/  @!P0 BRA `(.L_x_305) ;  /* 0xfffffffc00f08947 */ /* 0x002fea000383ffff */
[----:B------:R-:W-:Y:S05]  /*c9d0*/  BRA `(.L_x_314) ;  /* 0xfffffffc004c7947 */ /* 0x000fea000383ffff */
.L_x_315:
[----:B------:R-:W-:-:S00]  /*c9e0*/  BRA `(.L_x_315) ;  /* 0xfffffffc00fc7947 */ /* 0x000fc0000383ffff */
[----:B------:R-:W-:-:S00]  /*c9f0*/  NOP ;  /* 0x0000000000007918 */ /* 0x000fc00000000000 */
        /* <DEDUP_REMOVED lines=8> */
.L_x_316:


//--------------------- .nv.global.init           --------------------------
	.section	.nv.global.init,"aw",@progbits
.nv.global.init:
	.type		$str$22,@object
	.size		$str$22,($str$23 - $str$22)
$str$22:
        /*0000*/ 	.byte	0x6b, 0x5f, 0x74, 0x69, 0x6c, 0x65, 0x5f, 0x63, 0x6f, 0x75, 0x6e, 0x74, 0x20, 0x3e, 0x3d, 0x20
        /*0010*/ 	.byte	0x31, 0x00
	.type		$str$23,@object
	.size		$str$23,(__unnamed_1 - $str$23)
$str$23:
        /*0012*/ 	.byte	0x2f, 0x74, 0x6d, 0x70, 0x2f, 0x63, 0x75, 0x74, 0x6c, 0x61, 0x73, 0x73, 0x5f, 0x73, 0x77, 0x65
        /*0022*/ 	.byte	0x65, 0x70, 0x5f, 0x73, 0x72, 0x63, 0x2f, 0x69, 0x6e, 0x63, 0x6c, 0x75, 0x64, 0x65, 0x2f, 0x63
        /*0032*/ 	.byte	0x75, 0x74, 0x6c, 0x61, 0x73, 0x73, 0x2f, 0x67, 0x65, 0x6d, 0x6d, 0x2f, 0x63, 0x6f, 0x6c, 0x6c
        /*0042*/ 	.byte	0x65, 0x63, 0x74, 0x69, 0x76, 0x65, 0x2f, 0x73, 0x6d, 0x39, 0x30, 0x5f, 0x6d, 0x6d, 0x61, 0x5f
        /*0052*/ 	.byte	0x74, 0x6d, 0x61, 0x5f, 0x67, 0x6d, 0x6d, 0x61, 0x5f, 0x73, 0x73, 0x5f, 0x77, 0x61, 0x72, 0x70
        /*0062*/ 	.byte	0x73, 0x70, 0x65, 0x63, 0x69, 0x61, 0x6c, 0x69, 0x7a, 0x65, 0x64, 0x2e, 0x68, 0x70, 0x70, 0x00
	.type		__unnamed_1,@object
	.size		__unnamed_1,(.L_0 - __unnamed_1)
__unnamed_1:
        /*0072*/ 	.byte	0x76, 0x6f, 0x69, 0x64, 0x20, 0x63, 0x75, 0x74, 0x6c, 0x61, 0x73, 0x73, 0x3a, 0x3a, 0x67, 0x65
        /* <DEDUP_REMOVED lines=179> */
        /*0bb2*/ 	.byte	0x74, 0x65, 0x3a, 0x3a, 0x69, 0x64, 0x65, 0x6e, 0x74, 0x69, 0x74, 0x79, 0x5d, 0x00
.L_0:


//--------------------- .nv.shared._ZN7cutlass13device_kernelINS_4gemm6kernel13GemmUniversalIN4cute5tupleIJiiiiEEENS1_10collective13CollectiveMmaINS1_34MainloopSm90TmaGmmaWarpSpecializedILi2ENS5_IJNS4_1CILi1EEESB_SB_EEENS1_35KernelTmaWarpSpecializedCooperativeEEENS5_IJNSA_ILi256EEENSA_ILi128EEESG_EEENS_6half_tENS5_IJlSB_lEEESI_SJ_NS4_8TiledMMAINS4_8MMA_AtomIJNS4_4SM904GMMA26MMA_64x128x16_F32F16F16_SSILNSN_5MajorE0ELSP_0ELNSN_7ScaleInE1ELSQ_1EEEEEENS4_6LayoutINS5_IJNSA_ILi2EEESB_SB_EEENS5_IJSB_NSA_ILi0EEESW_EEEEENS5_IJNS4_10UnderscoreESZ_SZ_EEEEENS4_13SM90_TMA_LOADENS4_14ComposedLayoutINS4_7SwizzleILi3ELi4ELi3EEENS4_18smem_ptr_flag_bitsILi16EEENST_INS5_IJNSA_ILi8EEENSA_ILi64EEEEEENS5_IJS19_SB_EEEEEEEvNS4_8identityES12_S1D_vS1E_EENS_8epilogue10collective6detail29Sm90TmaWarpSpecializedAdapterINS1H_15DefaultEpilogueISI_SJ_SJ_NS1G_6thread17LinearCombinationISI_Li1EffLNS1L_9ScaleType4KindE0ELNS_15FloatRoundStyleE2ESI_EENS1_15EpilogueDefaultEEEEEvvEEEEvNT_6ParamsE --------------------------
	.section	.nv.shared._ZN7cutlass13device_kernelINS_4gemm6kernel13GemmUniversalIN4cute5tupleIJiiiiEEENS1_10collective13CollectiveMmaINS1_34MainloopSm90TmaGmmaWarpSpecializedILi2ENS5_IJNS4_1CILi1EEESB_SB_EEENS1_35KernelTmaWarpSpecializedCooperativeEEENS5_IJNSA_ILi256EEENSA_ILi128EEESG_EEENS_6half_tENS5_IJlSB_lEEESI_SJ_NS4_8TiledMMAINS4_8MMA_AtomIJNS4_4SM904GMMA26MMA_64x128x16_F32F16F16_SSILNSN_5MajorE0ELSP_0ELNSN_7ScaleInE1ELSQ_1EEEEEENS4_6LayoutINS5_IJNSA_ILi2EEESB_SB_EEENS5_IJSB_NSA_ILi0EEESW_EEEEENS5_IJNS4_10UnderscoreESZ_SZ_EEEEENS4_13SM90_TMA_LOADENS4_14ComposedLayoutINS4_7SwizzleILi3ELi4ELi3EEENS4_18smem_ptr_flag_bitsILi16EEENST_INS5_IJNSA_ILi8EEENSA_ILi64EEEEEENS5_IJS19_SB_EEEEEEEvNS4_8identityES12_S1D_vS1E_EENS_8epilogue10collective6detail29Sm90TmaWarpSpecializedAdapterINS1H_15DefaultEpilogueISI_SJ_SJ_NS1G_6thread17LinearCombinationISI_Li1EffLNS1L_9ScaleType4KindE0ELNS_15FloatRoundStyleE2ESI_EENS1_15EpilogueDefaultEEEEEvvEEEEvNT_6ParamsE,"aw",@nobits
	.sectionflags	@""
	.align	16
	.zero		1024


//--------------------- .nv.shared.reserved.0     --------------------------
	.section	.nv.shared.reserved.0,"aw",@nobits
	.weak		__nv_reservedSMEM_offset_0_alias
	.size		__nv_reservedSMEM_offset_0_alias, 0, 0
	.other		__nv_reservedSMEM_offset_0_alias,@"STO_CUDA_RESERVED_SHARED STV_DEFAULT"
__nv_reservedSMEM_offset_0_alias:
	.zero		0


//--------------------- .nv.global                --------------------------
	.section	.nv.global,"aw",@nobits
.nv.global:
	.type		_ZN40_INTERNAL_9e4090ea_4_k_cu_796d2328_128094cute1_E,@object
	.size		_ZN40_INTERNAL_9e4090ea_4_k_cu_796d2328_128094cute1_E,(_ZN40_INTERNAL_9e4090ea_4_k_cu_796d2328_128094cuda3std3__45__cpo6cbeginE - _ZN40_INTERNAL_9e4090ea_4_k_cu_796d2328_128094cute1_E)
_ZN40_INTERNAL_9e4090ea_4_k_cu_796d2328_128094cute1_E:
	.zero		1
	.type		_ZN40_INTERNAL_9e4090ea_4_k_cu_796d2328_128094cuda3std3__45__cpo6cbeginE,@object
	.size		_ZN40_INTERNAL_9e4090ea_4_k_cu_796d2328_128094cuda3std3__45__cpo6cbeginE,(_ZN40_INTERNAL_9e4090ea_4_k_cu_796d2328_128094cuda3std3__48in_placeE - _ZN40_INTERNAL_9e4090ea_4_k_cu_796d2328_128094cuda3std3__45__cpo6cbeginE)
_ZN40_INTERNAL_9e4090ea_4_k_cu_796d2328_128094cuda3std3__45__cpo6cbeginE:
	.zero		1
	.type		_ZN40_INTERNAL_9e4090ea_4_k_cu_796d2328_128094cuda3std3__48in_placeE,@object
	.size		_ZN40_INTERNAL_9e4090ea_4_k_cu_796d2328_128094cuda3std3__48in_placeE,(_ZN40_INTERNAL_9e4090ea_4_k_cu_796d2328_128094cuda3std6ranges3__45__cpo9iter_moveE - _ZN40_INTERNAL_9e4090ea_4_k_cu_796d2328_128094cuda3std3__48in_placeE)
_ZN40_INTERNAL_9e4090ea_4_k_cu_796d2328_128094cuda3std3__48in_placeE:
	.zero		1
	.type		_ZN40_INTERNAL_9e4090ea_4_k_cu_796d2328_128094cuda3std6ranges3__45__cpo9iter_moveE,@object
	.size		_ZN40_INTERNAL_9e4090ea_4_k_cu_796d2328_128094cuda3std6ranges3__45__cpo9iter_moveE,(_ZN40_INTERNAL_9e4090ea_4_k_cu_796d2328_128094cuda3std3__45__cpo5beginE - _ZN40_INTERNAL_9e4090ea_4_k_cu_796d2328_128094cuda3std6ranges3__45__cpo9iter_moveE)
_ZN40_INTERNAL_9e4090ea_4_k_cu_796d2328_128094cuda3std6ranges3__45__cpo9iter_moveE:
	.zero		1
	.type		_ZN40_INTERNAL_9e4090ea_4_k_cu_796d2328_128094cuda3std3__45__cpo5beginE,@object
	.size		_ZN40_INTERNAL_9e4090ea_4_k_cu_796d2328_128094cuda3std3__45__cpo5beginE,(_ZN40_INTERNAL_9e4090ea_4_k_cu_796d2328_128094cuda3std3__442_GLOBAL__N__9e4090ea_4_k_cu_796d2328_128096ignoreE - _ZN40_INTERNAL_9e4090ea_4_k_cu_796d2328_128094cuda3std3__45__cpo5beginE)
_ZN40_INTERNAL_9e4090ea_4_k_cu_796d2328_128094cuda3std3__45__cpo5beginE:
	.zero		1
	.type		_ZN40_INTERNAL_9e4090ea_4_k_cu_796d2328_128094cuda3std3__442_GLOBAL__N__9e4090ea_4_k_cu_796d2328_128096ignoreE,@object
	.size		_ZN40_INTERNAL_9e4090ea_4_k_cu_796d2328_128094cuda3std3__442_GLOBAL__N__9e4090ea_4_k_cu_796d2328_128096ignoreE,(_ZN40_INTERNAL_9e4090ea_4_k_cu_796d2328_128094cute7productE - _ZN40_INTERNAL_9e4090ea_4_k_cu_796d2328_128094cuda3std3__442_GLOBAL__N__9e4090ea_4_k_cu_796d2328_128096ignoreE)
_ZN40_INTERNAL_9e4090ea_4_k_cu_796d2328_128094cuda3std3__442_GLOBAL__N__9e4090ea_4_k_cu_796d2328_128096ignoreE:
	.zero		1
	.type		_ZN40_INTERNAL_9e4090ea_4_k_cu_796d2328_128094cute7productE,@object
	.size		_ZN40_INTERNAL_9e4090ea_4_k_cu_796d2328_128094cute7productE,(_ZN40_INTERNAL_9e4090ea_4_k_cu_796d2328_128094cuda3std3__45__cpo3endE - _ZN40_INTERNAL_9e4090ea_4_k_cu_796d2328_128094cute7productE)
_ZN40_INTERNAL_9e4090ea_4_k_cu_796d2328_128094cute7productE:
	.zero		1
	.type		_ZN40_INTERNAL_9e4090ea_4_k_cu_796d2328_128094cuda3std3__45__cpo3endE,@object
	.size		_ZN40_INTERNAL_9e4090ea_4_k_cu_796d2328_128094cuda3std3__45__cpo3endE,(_ZN40_INTERNAL_9e4090ea_4_k_cu_796d2328_128094cuda3std3__419piecewise_constructE - _ZN40_INTERNAL_9e4090ea_4_k_cu_796d2328_128094cuda3std3__45__cpo3endE)
_ZN40_INTERNAL_9e4090ea_4_k_cu_796d2328_128094cuda3std3__45__cpo3endE:
	.zero		1
	.type		_ZN40_INTERNAL_9e4090ea_4_k_cu_796d2328_128094cuda3std3__419piecewise_constructE,@object
	.size		_ZN40_INTERNAL_9e4090ea_4_k_cu_796d2328_128094cuda3std3__419piecewise_constructE,(_ZN40_INTERNAL_9e4090ea_4_k_cu_796d2328_128094cuda3std3__45__cpo4cendE - _ZN40_INTERNAL_9e4090ea_4_k_cu_796d2328_128094cuda3std3__419piecewise_constructE)
_ZN40_INTERNAL_9e4090ea_4_k_cu_796d2328_128094cuda3std3__419piecewise_constructE:
	.zero		1
	.type		_ZN40_INTERNAL_9e4090ea_4_k_cu_796d2328_128094cuda3std3__45__cpo4cendE,@object
	.size		_ZN40_INTERNAL_9e4090ea_4_k_cu_796d2328_128094cuda3std3__45__cpo4cendE,(_ZN40_INTERNAL_9e4090ea_4_k_cu_796d2328_128094cuda3std6ranges3__45__cpo4swapE - _ZN40_INTERNAL_9e4090ea_4_k_cu_796d2328_128094cuda3std3__45__cpo4cendE)
_ZN40_INTERNAL_9e4090ea_4_k_cu_796d2328_128094cuda3std3__45__cpo4cendE:
	.zero		1
	.type		_ZN40_INTERNAL_9e4090ea_4_k_cu_796d2328_128094cuda3std6ranges3__45__cpo4swapE,@object
	.size		_ZN40_INTERNAL_9e4090ea_4_k_cu_796d2328_128094cuda3std6ranges3__45__cpo4swapE,(.L_8 - _ZN40_INTERNAL_9e4090ea_4_k_cu_796d2328_128094cuda3std6ranges3__45__cpo4swapE)
_ZN40_INTERNAL_9e4090ea_4_k_cu_796d2328_128094cuda3std6ranges3__45__cpo4swapE:
	.zero		1
.L_8:


//--------------------- .nv.constant0._ZN7cutlass13device_kernelINS_4gemm6kernel13GemmUniversalIN4cute5tupleIJiiiiEEENS1_10collective13CollectiveMmaINS1_34MainloopSm90TmaGmmaWarpSpecializedILi2ENS5_IJNS4_1CILi1EEESB_SB_EEENS1_35KernelTmaWarpSpecializedCooperativeEEENS5_IJNSA_ILi256EEENSA_ILi128EEESG_EEENS_6half_tENS5_IJlSB_lEEESI_SJ_NS4_8TiledMMAINS4_8MMA_AtomIJNS4_4SM904GMMA26MMA_64x128x16_F32F16F16_SSILNSN_5MajorE0ELSP_0ELNSN_7ScaleInE1ELSQ_1EEEEEENS4_6LayoutINS5_IJNSA_ILi2EEESB_SB_EEENS5_IJSB_NSA_ILi0EEESW_EEEEENS5_IJNS4_10UnderscoreESZ_SZ_EEEEENS4_13SM90_TMA_LOADENS4_14ComposedLayoutINS4_7SwizzleILi3ELi4ELi3EEENS4_18smem_ptr_flag_bitsILi16EEENST_INS5_IJNSA_ILi8EEENSA_ILi64EEEEEENS5_IJS19_SB_EEEEEEEvNS4_8identityES12_S1D_vS1E_EENS_8epilogue10collective6detail29Sm90TmaWarpSpecializedAdapterINS1H_15DefaultEpilogueISI_SJ_SJ_NS1G_6thread17LinearCombinationISI_Li1EffLNS1L_9ScaleType4KindE0ELNS_15FloatRoundStyleE2ESI_EENS1_15EpilogueDefaultEEEEEvvEEEEvNT_6ParamsE --------------------------
	.section	.nv.constant0._ZN7cutlass13device_kernelINS_4gemm6kernel13GemmUniversalIN4cute5tupleIJiiiiEEENS1_10collective13CollectiveMmaINS1_34MainloopSm90TmaGmmaWarpSpecializedILi2ENS5_IJNS4_1CILi1EEESB_SB_EEENS1_35KernelTmaWarpSpecializedCooperativeEEENS5_IJNSA_ILi256EEENSA_ILi128EEESG_EEENS_6half_tENS5_IJlSB_lEEESI_SJ_NS4_8TiledMMAINS4_8MMA_AtomIJNS4_4SM904GMMA26MMA_64x128x16_F32F16F16_SSILNSN_5MajorE0ELSP_0ELNSN_7ScaleInE1ELSQ_1EEEEEENS4_6LayoutINS5_IJNSA_ILi2EEESB_SB_EEENS5_IJSB_NSA_ILi0EEESW_EEEEENS5_IJNS4_10UnderscoreESZ_SZ_EEEEENS4_13SM90_TMA_LOADENS4_14ComposedLayoutINS4_7SwizzleILi3ELi4ELi3EEENS4_18smem_ptr_flag_bitsILi16EEENST_INS5_IJNSA_ILi8EEENSA_ILi64EEEEEENS5_IJS19_SB_EEEEEEEvNS4_8identityES12_S1D_vS1E_EENS_8epilogue10collective6detail29Sm90TmaWarpSpecializedAdapterINS1H_15DefaultEpilogueISI_SJ_SJ_NS1G_6thread17LinearCombinationISI_Li1EffLNS1L_9ScaleType4KindE0ELNS_15FloatRoundStyleE2ESI_EENS1_15EpilogueDefaultEEEEEvvEEEEvNT_6ParamsE,"a",@progbits
	.sectionflags	@""
	.align	4
.nv.constant0._ZN7cutlass13device_kernelINS_4gemm6kernel13GemmUniversalIN4cute5tupleIJiiiiEEENS1_10collective13CollectiveMmaINS1_34MainloopSm90TmaGmmaWarpSpecializedILi2ENS5_IJNS4_1CILi1EEESB_SB_EEENS1_35KernelTmaWarpSpecializedCooperativeEEENS5_IJNSA_ILi256EEENSA_ILi128EEESG_EEENS_6half_tENS5_IJlSB_lEEESI_SJ_NS4_8TiledMMAINS4_8MMA_AtomIJNS4_4SM904GMMA26MMA_64x128x16_F32F16F16_SSILNSN_5MajorE0ELSP_0ELNSN_7ScaleInE1ELSQ_1EEEEEENS4_6LayoutINS5_IJNSA_ILi2EEESB_SB_EEENS5_IJSB_NSA_ILi0EEESW_EEEEENS5_IJNS4_10UnderscoreESZ_SZ_EEEEENS4_13SM90_TMA_LOADENS4_14ComposedLayoutINS4_7SwizzleILi3ELi4ELi3EEENS4_18smem_ptr_flag_bitsILi16EEENST_INS5_IJNSA_ILi8EEENSA_ILi64EEEEEENS5_IJS19_SB_EEEEEEEvNS4_8identityES12_S1D_vS1E_EENS_8epilogue10collective6detail29Sm90TmaWarpSpecializedAdapterINS1H_15DefaultEpilogueISI_SJ_SJ_NS1G_6thread17LinearCombinationISI_Li1EffLNS1L_9ScaleType4KindE0ELNS_15FloatRoundStyleE2ESI_EENS1_15EpilogueDefaultEEEEEvvEEEEvNT_6ParamsE:
	.zero		1664


//--------------------- SYMBOLS --------------------------

	.type		.nv.reservedSmem.offset0,@object
	.size		.nv.reservedSmem.offset0,0x4
	.type		__assertfail,@function
